def attn_fwd(
    Q,
    K,
    V,
    Out,
    Lse,
    sm_scale,
    stride_qz,
    stride_qh,
    stride_qm,
    stride_qk,
    stride_kz,
    stride_kh,
    stride_kn,
    stride_kk,
    stride_vz,
    stride_vh,
    stride_vn,
    stride_vk,
    stride_oz,
    stride_oh,
    stride_om,
    stride_ok,
    seqlen_q,
    seqlen_k,
    BLOCK_M: tl.constexpr,
    BLOCK_N: tl.constexpr,
    HEAD_DIM: tl.constexpr,
    CAUSAL: tl.constexpr,
):
    start_m = tl.program_id(0)
    off_hz = tl.program_id(1)
    q_off = off_hz * stride_qh
    k_off = off_hz * stride_kh
    v_off = off_hz * stride_vh
    offs_m = start_m * BLOCK_M + tl.arange(0, BLOCK_M)
    offs_d = tl.arange(0, HEAD_DIM)
    offs_n = tl.arange(0, BLOCK_N)
    q_ptrs = Q + q_off + offs_m[:, None] * stride_qm + offs_d[None, :] * stride_qk
    k_ptrs = K + k_off + offs_d[:, None] * stride_kk + offs_n[None, :] * stride_kn
    v_ptrs = V + v_off + offs_n[:, None] * stride_vn + offs_d[None, :] * stride_vk
    m_i = tl.full([BLOCK_M], float("-inf"), dtype=tl.float32)
    l_i = tl.zeros([BLOCK_M], dtype=tl.float32) + 1.0
    acc = tl.zeros([BLOCK_M, HEAD_DIM], dtype=tl.float32)
    q = tl.load(q_ptrs)
    acc, l_i, m_i = _attn_fwd_inner(
        acc,
        l_i,
        m_i,
        q,
        k_ptrs,
        v_ptrs,
        sm_scale,
        stride_kn,
        stride_vn,
        start_m,
        seqlen_k,
        BLOCK_M,
        BLOCK_N,
        HEAD_DIM,
        CAUSAL,
    )
    acc = acc / l_i[:, None]
    lse = m_i + tl.math.log2(l_i) / 1.4426950408889634
    o_ptrs = (
        Out
        + off_hz * stride_oh
        + offs_m[:, None] * stride_om
        + offs_d[None, :] * stride_ok
    )
    tl.store(o_ptrs, acc.to(Out.dtype.element_ty))
    tl.store(Lse + off_hz * seqlen_q + offs_m, lse)

# config = {"BLOCK_M": 32, "BLOCK_N": 64, "HEAD_DIM": 64, "arch": "sm_100", "causal": true, "dtype": "fp8e4m3", "num_stages": 2, "num_warps": 4}
# arch = sm_100


// ===== COMPILED SASS (sm_100a) =====

	.target	sm_100a

	.elftype	@"ET_EXEC"


//--------------------- .note.nv.tkinfo           --------------------------
	.section	.note.nv.tkinfo,"",@"SHT_NOTE"
	.sectionflags	@"SHF_NOTE_NV_TKINFO"
	.tkinfo
        /*0018*/ 	.word	0x00000081
        /*0030*/ 	.string	""
        /*0030*/ 	.string	"ptxas-blackwell"
        /*0030*/ 	.string	"Cuda compilation tools, release 12.9, V12.9.86"
        /*0030*/ 	.string	"Build cuda_12.9.r12.9/compiler.36037853_0"
        /*0030*/ 	.string	"-v  -suppress-debug-info  -lineinfo  -arch sm_100a "



//--------------------- .note.nv.cuver            --------------------------
	.section	.note.nv.cuver,"",@"SHT_NOTE"
	.sectionflags	@"SHF_NOTE_NV_CUVER"
        /*0018*/ 	.short	0x0001
        /*001a*/ 	.short	0x0064
        /*001c*/ 	.short	0x0001
        /*001e*/ 	.short	0x0000
        /*0020*/ 	.short	0x0001
        /*0022*/ 	.short	0x0000


//--------------------- .nv.info                  --------------------------
	.section	.nv.info,"",@"SHT_CUDA_INFO"
	.align	4


	//----- nvinfo : EIATTR_REGCOUNT
	.align		4
        /*0000*/ 	.byte	0x04, 0x2f
        /*0002*/ 	.short	(.L_2 - .L_1)
	.align		4
.L_1:
        /*0004*/ 	.word	index@(attn_fwd)
        /*0008*/ 	.word	0x000000fe


	//----- nvinfo : EIATTR_FRAME_SIZE
	.align		4
.L_2:
        /*000c*/ 	.byte	0x04, 0x11
        /*000e*/ 	.short	(.L_4 - .L_3)
	.align		4
.L_3:
        /*0010*/ 	.word	index@(attn_fwd)
        /*0014*/ 	.word	0x00000000


	//----- nvinfo : EIATTR_MIN_STACK_SIZE
	.align		4
.L_4:
        /*0018*/ 	.byte	0x04, 0x12
        /*001a*/ 	.short	(.L_6 - .L_5)
	.align		4
.L_5:
        /*001c*/ 	.word	index@(attn_fwd)
        /*0020*/ 	.word	0x00000000
.L_6:


//--------------------- .nv.info.attn_fwd         --------------------------
	.section	.nv.info.attn_fwd,"",@"SHT_CUDA_INFO"
	.sectionflags	@""
	.align	4


	//----- nvinfo : EIATTR_CUDA_API_VERSION
	.align		4
        /*0000*/ 	.byte	0x04, 0x37
        /*0002*/ 	.short	(.L_8 - .L_7)
.L_7:
        /*0004*/ 	.word	0x00000081


	//----- nvinfo : EIATTR_KPARAM_INFO
	.align		4
.L_8:
        /*0008*/ 	.byte	0x04, 0x17
        /*000a*/ 	.short	(.L_10 - .L_9)
.L_9:
        /*000c*/ 	.word	0x00000000
        /*0010*/ 	.short	0x0019
        /*0012*/ 	.short	0x0080
        /*0014*/ 	.byte	0x00, 0xf4, 0x21, 0x00


	//----- nvinfo : EIATTR_KPARAM_INFO
	.align		4
.L_10:
        /*0018*/ 	.byte	0x04, 0x17
        /*001a*/ 	.short	(.L_12 - .L_11)
.L_11:
        /*001c*/ 	.word	0x00000000
        /*0020*/ 	.short	0x0018
        /*0022*/ 	.short	0x0078
        /*0024*/ 	.byte	0x00, 0xf4, 0x21, 0x00


	//----- nvinfo : EIATTR_KPARAM_INFO
	.align		4
.L_12:
        /*0028*/ 	.byte	0x04, 0x17
        /*002a*/ 	.short	(.L_14 - .L_13)
.L_13:
        /*002c*/ 	.word	0x00000000
        /*0030*/ 	.short	0x0017
        /*0032*/ 	.short	0x0070
        /*0034*/ 	.byte	0x00, 0xf0, 0x11, 0x00


	//----- nvinfo : EIATTR_KPARAM_INFO
	.align		4
.L_14:
        /*0038*/ 	.byte	0x04, 0x17
        /*003a*/ 	.short	(.L_16 - .L_15)
.L_15:
        /*003c*/ 	.word	0x00000000
        /*0040*/ 	.short	0x0016
        /*0042*/ 	.short	0x006c
        /*0044*/ 	.byte	0x00, 0xf0, 0x11, 0x00


	//----- nvinfo : EIATTR_KPARAM_INFO
	.align		4
.L_16:
        /*0048*/ 	.byte	0x04, 0x17
        /*004a*/ 	.short	(.L_18 - .L_17)
.L_17:
        /*004c*/ 	.word	0x00000000
        /*0050*/ 	.short	0x0015
        /*0052*/ 	.short	0x0068
        /*0054*/ 	.byte	0x00, 0xf0, 0x11, 0x00


	//----- nvinfo : EIATTR_KPARAM_INFO
	.align		4
.L_18:
        /*0058*/ 	.byte	0x04, 0x17
        /*005a*/ 	.short	(.L_20 - .L_19)
.L_19:
        /*005c*/ 	.word	0x00000000
        /*0060*/ 	.short	0x0014
        /*0062*/ 	.short	0x0064
        /*0064*/ 	.byte	0x00, 0xf0, 0x11, 0x00


	//----- nvinfo : EIATTR_KPARAM_INFO
	.align		4
.L_20:
        /*0068*/ 	.byte	0x04, 0x17
        /*006a*/ 	.short	(.L_22 - .L_21)
.L_21:
        /*006c*/ 	.word	0x00000000
        /*0070*/ 	.short	0x0013
        /*0072*/ 	.short	0x0060
        /*0074*/ 	.byte	0x00, 0xf0, 0x11, 0x00


	//----- nvinfo : EIATTR_KPARAM_INFO
	.align		4
.L_22:
        /*0078*/ 	.byte	0x04, 0x17
        /*007a*/ 	.short	(.L_24 - .L_23)
.L_23:
        /*007c*/ 	.word	0x00000000
        /*0080*/ 	.short	0x0012
        /*0082*/ 	.short	0x005c
        /*0084*/ 	.byte	0x00, 0xf0, 0x11, 0x00


	//----- nvinfo : EIATTR_KPARAM_INFO
	.align		4
.L_24:
        /*0088*/ 	.byte	0x04, 0x17
        /*008a*/ 	.short	(.L_26 - .L_25)
.L_25:
        /*008c*/ 	.word	0x00000000
        /*0090*/ 	.short	0x0011
        /*0092*/ 	.short	0x0058
        /*0094*/ 	.byte	0x00, 0xf0, 0x11, 0x00


	//----- nvinfo : EIATTR_KPARAM_INFO
	.align		4
.L_26:
        /*0098*/ 	.byte	0x04, 0x17
        /*009a*/ 	.short	(.L_28 - .L_27)
.L_27:
        /*009c*/ 	.word	0x00000000
        /*00a0*/ 	.short	0x0010
        /*00a2*/ 	.short	0x0054
        /*00a4*/ 	.byte	0x00, 0xf0, 0x11, 0x00


	//----- nvinfo : EIATTR_KPARAM_INFO
	.align		4
.L_28:
        /*00a8*/ 	.byte	0x04, 0x17
        /*00aa*/ 	.short	(.L_30 - .L_29)
.L_29:
        /*00ac*/ 	.word	0x00000000
        /*00b0*/ 	.short	0x000f
        /*00b2*/ 	.short	0x0050
        /*00b4*/ 	.byte	0x00, 0xf0, 0x11, 0x00


	//----- nvinfo : EIATTR_KPARAM_INFO
	.align		4
.L_30:
        /*00b8*/ 	.byte	0x04, 0x17
        /*00ba*/ 	.short	(.L_32 - .L_31)
.L_31:
        /*00bc*/ 	.word	0x00000000
        /*00c0*/ 	.short	0x000e
        /*00c2*/ 	.short	0x004c
        /*00c4*/ 	.byte	0x00, 0xf0, 0x11, 0x00


	//----- nvinfo : EIATTR_KPARAM_INFO
	.align		4
.L_32:
        /*00c8*/ 	.byte	0x04, 0x17
        /*00ca*/ 	.short	(.L_34 - .L_33)
.L_33:
        /*00cc*/ 	.word	0x00000000
        /*00d0*/ 	.short	0x000d
        /*00d2*/ 	.short	0x0048
        /*00d4*/ 	.byte	0x00, 0xf0, 0x11, 0x00


	//----- nvinfo : EIATTR_KPARAM_INFO
	.align		4
.L_34:
        /*00d8*/ 	.byte	0x04, 0x17
        /*00da*/ 	.short	(.L_36 - .L_35)
.L_35:
        /*00dc*/ 	.word	0x00000000
        /*00e0*/ 	.short	0x000c
        /*00e2*/ 	.short	0x0044
        /*00e4*/ 	.byte	0x00, 0xf0, 0x11, 0x00


	//----- nvinfo : EIATTR_KPARAM_INFO
	.align		4
.L_36:
        /*00e8*/ 	.byte	0x04, 0x17
        /*00ea*/ 	.short	(.L_38 - .L_37)
.L_37:
        /*00ec*/ 	.word	0x00000000
        /*00f0*/ 	.short	0x000b
        /*00f2*/ 	.short	0x0040
        /*00f4*/ 	.byte	0x00, 0xf0, 0x11, 0x00


	//----- nvinfo : EIATTR_KPARAM_INFO
	.align		4
.L_38:
        /*00f8*/ 	.byte	0x04, 0x17
        /*00fa*/ 	.short	(.L_40 - .L_39)
.L_39:
        /*00fc*/ 	.word	0x00000000
        /*0100*/ 	.short	0x000a
        /*0102*/ 	.short	0x003c
        /*0104*/ 	.byte	0x00, 0xf0, 0x11, 0x00


	//----- nvinfo : EIATTR_KPARAM_INFO
	.align		4
.L_40:
        /*0108*/ 	.byte	0x04, 0x17
        /*010a*/ 	.short	(.L_42 - .L_41)
.L_41:
        /*010c*/ 	.word	0x00000000
        /*0110*/ 	.short	0x0009
        /*0112*/ 	.short	0x0038
        /*0114*/ 	.byte	0x00, 0xf0, 0x11, 0x00


	//----- nvinfo : EIATTR_KPARAM_INFO
	.align		4
.L_42:
        /*0118*/ 	.byte	0x04, 0x17
        /*011a*/ 	.short	(.L_44 - .L_43)
.L_43:
        /*011c*/ 	.word	0x00000000
        /*0120*/ 	.short	0x0008
        /*0122*/ 	.short	0x0034
        /*0124*/ 	.byte	0x00, 0xf0, 0x11, 0x00


	//----- nvinfo : EIATTR_KPARAM_INFO
	.align		4
.L_44:
        /*0128*/ 	.byte	0x04, 0x17
        /*012a*/ 	.short	(.L_46 - .L_45)
.L_45:
        /*012c*/ 	.word	0x00000000
        /*0130*/ 	.short	0x0007
        /*0132*/ 	.short	0x0030
        /*0134*/ 	.byte	0x00, 0xf0, 0x11, 0x00


	//----- nvinfo : EIATTR_KPARAM_INFO
	.align		4
.L_46:
        /*0138*/ 	.byte	0x04, 0x17
        /*013a*/ 	.short	(.L_48 - .L_47)
.L_47:
        /*013c*/ 	.word	0x00000000
        /*0140*/ 	.short	0x0006
        /*0142*/ 	.short	0x002c
        /*0144*/ 	.byte	0x00, 0xf0, 0x11, 0x00


	//----- nvinfo : EIATTR_KPARAM_INFO
	.align		4
.L_48:
        /*0148*/ 	.byte	0x04, 0x17
        /*014a*/ 	.short	(.L_50 - .L_49)
.L_49:
        /*014c*/ 	.word	0x00000000
        /*0150*/ 	.short	0x0005
        /*0152*/ 	.short	0x0028
        /*0154*/ 	.byte	0x00, 0xf0, 0x11, 0x00


	//----- nvinfo : EIATTR_KPARAM_INFO
	.align		4
.L_50:
        /*0158*/ 	.byte	0x04, 0x17
        /*015a*/ 	.short	(.L_52 - .L_51)
.L_51:
        /*015c*/ 	.word	0x00000000
        /*0160*/ 	.short	0x0004
        /*0162*/ 	.short	0x0020
        /*0164*/ 	.byte	0x00, 0xf4, 0x21, 0x00


	//----- nvinfo : EIATTR_KPARAM_INFO
	.align		4
.L_52:
        /*0168*/ 	.byte	0x04, 0x17
        /*016a*/ 	.short	(.L_54 - .L_53)
.L_53:
        /*016c*/ 	.word	0x00000000
        /*0170*/ 	.short	0x0003
        /*0172*/ 	.short	0x0018
        /*0174*/ 	.byte	0x00, 0xf4, 0x21, 0x00


	//----- nvinfo : EIATTR_KPARAM_INFO
	.align		4
.L_54:
        /*0178*/ 	.byte	0x04, 0x17
        /*017a*/ 	.short	(.L_56 - .L_55)
.L_55:
        /*017c*/ 	.word	0x00000000
        /*0180*/ 	.short	0x0002
        /*0182*/ 	.short	0x0010
        /*0184*/ 	.byte	0x00, 0xf4, 0x21, 0x00


	//----- nvinfo : EIATTR_KPARAM_INFO
	.align		4
.L_56:
        /*0188*/ 	.byte	0x04, 0x17
        /*018a*/ 	.short	(.L_58 - .L_57)
.L_57:
        /*018c*/ 	.word	0x00000000
        /*0190*/ 	.short	0x0001
        /*0192*/ 	.short	0x0008
        /*0194*/ 	.byte	0x00, 0xf4, 0x21, 0x00


	//----- nvinfo : EIATTR_KPARAM_INFO
	.align		4
.L_58:
        /*0198*/ 	.byte	0x04, 0x17
        /*019a*/ 	.short	(.L_60 - .L_59)
.L_59:
        /*019c*/ 	.word	0x00000000
        /*01a0*/ 	.short	0x0000
        /*01a2*/ 	.short	0x0000
        /*01a4*/ 	.byte	0x00, 0xf4, 0x21, 0x00


	//----- nvinfo : EIATTR_SPARSE_MMA_MASK
	.align		4
.L_60:
        /*01a8*/ 	.byte	0x03, 0x50
        /*01aa*/ 	.short	0x0000


	//----- nvinfo : EIATTR_MAXREG_COUNT
	.align		4
        /*01ac*/ 	.byte	0x03, 0x1b
        /*01ae*/ 	.short	0x00ff


	//----- nvinfo : EIATTR_NUM_BARRIERS
	.align		4
        /*01b0*/ 	.byte	0x02, 0x4c
        /*01b2*/ 	.byte	0x01
	.zero		1


	//----- nvinfo : EIATTR_COOP_GROUP_MASK_REGIDS
	.align		4
        /*01b4*/ 	.byte	0x04, 0x29
        /*01b6*/ 	.short	(.L_62 - .L_61)


	//   ....[0]....
.L_61:
        /*01b8*/ 	.word	0xffffffff


	//   ....[1]....
        /*01bc*/ 	.word	0xffffffff


	//   ....[2]....
        /*01c0*/ 	.word	0xffffffff


	//   ....[3]....
        /*01c4*/ 	.word	0xffffffff


	//   ....[4]....
        /*01c8*/ 	.word	0xffffffff


	//   ....[5]....
        /*01cc*/ 	.word	0xffffffff


	//   ....[6]....
        /*01d0*/ 	.word	0xffffffff


	//   ....[7]....
        /*01d4*/ 	.word	0xffffffff


	//   ....[8]....
        /*01d8*/ 	.word	0xffffffff


	//   ....[9]....
        /*01dc*/ 	.word	0xffffffff


	//   ....[10]....
        /*01e0*/ 	.word	0xffffffff


	//   ....[11]....
        /*01e4*/ 	.word	0xffffffff


	//   ....[12]....
        /*01e8*/ 	.word	0xffffffff


	//   ....[13]....
        /*01ec*/ 	.word	0xffffffff


	//   ....[14]....
        /*01f0*/ 	.word	0xffffffff


	//   ....[15]....
        /*01f4*/ 	.word	0xffffffff


	//   ....[16]....
        /*01f8*/ 	.word	0xffffffff


	//   ....[17]....
        /*01fc*/ 	.word	0xffffffff


	//   ....[18]....
        /*0200*/ 	.word	0xffffffff


	//   ....[19]....
        /*0204*/ 	.word	0xffffffff


	//----- nvinfo : EIATTR_COOP_GROUP_INSTR_OFFSETS
	.align		4
.L_62:
        /*0208*/ 	.byte	0x04, 0x28
        /*020a*/ 	.short	(.L_64 - .L_63)


	//   ....[0]....
.L_63:
        /*020c*/ 	.word	0x00002ee0


	//   ....[1]....
        /*0210*/ 	.word	0x00002f00


	//   ....[2]....
        /*0214*/ 	.word	0x00002f30


	//   ....[3]....
        /*0218*/ 	.word	0x00002f40


	//   ....[4]....
        /*021c*/ 	.word	0x00002f70


	//   ....[5]....
        /*0220*/ 	.word	0x00002f80


	//   ....[6]....
        /*0224*/ 	.word	0x00002fb0


	//   ....[7]....
        /*0228*/ 	.word	0x00002fc0


	//   ....[8]....
        /*022c*/ 	.word	0x00003140


	//   ....[9]....
        /*0230*/ 	.word	0x00003160


	//   ....[10]....
        /*0234*/ 	.word	0x000035d0


	//   ....[11]....
        /*0238*/ 	.word	0x000035f0


	//   ....[12]....
        /*023c*/ 	.word	0x00003600


	//   ....[13]....
        /*0240*/ 	.word	0x00003610


	//   ....[14]....
        /*0244*/ 	.word	0x00003670


	//   ....[15]....
        /*0248*/ 	.word	0x00003680


	//   ....[16]....
        /*024c*/ 	.word	0x00003690


	//   ....[17]....
        /*0250*/ 	.word	0x000036a0


	//   ....[18]....
        /*0254*/ 	.word	0x00003750


	//   ....[19]....
        /*0258*/ 	.word	0x00003770


	//----- nvinfo : EIATTR_VRC_CTA_INIT_COUNT
	.align		4
.L_64:
        /*025c*/ 	.byte	0x02, 0x4a
	.zero		1
	.zero		1


	//----- nvinfo : EIATTR_EXIT_INSTR_OFFSETS
	.align		4
        /*0260*/ 	.byte	0x04, 0x1c
        /*0262*/ 	.short	(.L_66 - .L_65)


	//   ....[0]....
.L_65:
        /*0264*/ 	.word	0x00005f90


	//   ....[1]....
        /*0268*/ 	.word	0x00005fc0


	//----- nvinfo : EIATTR_REQNTID
	.align		4
.L_66:
        /*026c*/ 	.byte	0x04, 0x10
        /*026e*/ 	.short	(.L_68 - .L_67)
.L_67:
        /*0270*/ 	.word	0x00000080
        /*0274*/ 	.word	0x00000001
        /*0278*/ 	.word	0x00000001


	//----- nvinfo : EIATTR_CBANK_PARAM_SIZE
	.align		4
.L_68:
        /*027c*/ 	.byte	0x03, 0x19
        /*027e*/ 	.short	0x0088


	//----- nvinfo : EIATTR_PARAM_CBANK
	.align		4
        /*0280*/ 	.byte	0x04, 0x0a
        /*0282*/ 	.short	(.L_70 - .L_69)
	.align		4
.L_69:
        /*0284*/ 	.word	index@(.nv.constant0.attn_fwd)
        /*0288*/ 	.short	0x0380
        /*028a*/ 	.short	0x0088


	//----- nvinfo : EIATTR_SW_WAR
	.align		4
.L_70:
        /*028c*/ 	.byte	0x04, 0x36
        /*028e*/ 	.short	(.L_72 - .L_71)
.L_71:
        /*0290*/ 	.word	0x00000008
.L_72:


//--------------------- .nv.compat                --------------------------
	.section	.nv.compat,"",@"SHT_CUDA_COMPAT_INFO"
	.align	4
        /*0000*/ 	.byte	0x02, 0x02, 0x02, 0x00, 0x02, 0x05, 0x05, 0x00, 0x02, 0x03, 0x00, 0x00, 0x02, 0x06, 0x01, 0x00


//--------------------- .nv.callgraph             --------------------------
	.section	.nv.callgraph,"",@"SHT_CUDA_CALLGRAPH"
	.align	4
	.sectionentsize	8
	.align		4
        /*0000*/ 	.word	0x00000000
	.align		4
        /*0004*/ 	.word	0xffffffff
	.align		4
        /*0008*/ 	.word	0x00000000
	.align		4
        /*000c*/ 	.word	0xfffffffe
	.align		4
        /*0010*/ 	.word	0x00000000
	.align		4
        /*0014*/ 	.word	0xfffffffd
	.align		4
        /*0018*/ 	.word	0x00000000
	.align		4
        /*001c*/ 	.word	0xfffffffc


//--------------------- .nv.constant4             --------------------------
	.section	.nv.constant4,"a",@progbits
	.align	8
	.align		8
.nv.constant4:
        /*0000*/ 	.dword	_$_str


//--------------------- .text.attn_fwd            --------------------------
	.section	.text.attn_fwd,"ax",@progbits
	.align	128
        .global         attn_fwd
        .type           attn_fwd,@function
        .size           attn_fwd,(.L_x_3 - attn_fwd)
        .other          attn_fwd,@"STO_CUDA_ENTRY STV_DEFAULT"
attn_fwd:
.text.attn_fwd:
[----:B------:R-:W0:Y:S01]  /*0000*/  LDC R1, c[0x0][0x37c] ;  /* 0x0000df00ff017b82 */ /* 0x000e220000000800 */
[----:B------:R-:W1:Y:S07]  /*0010*/  S2R R56, SR_CTAID.X ;  /* 0x0000000000387919 */ /* 0x000e6e0000002500 */
[----:B------:R-:W2:Y:S01]  /*0020*/  S2UR UR8, SR_CTAID.Y ;  /* 0x00000000000879c3 */ /* 0x000ea20000002600 */
[----:B------:R-:W2:Y:S01]  /*0030*/  LDCU.64 UR4, c[0x0][0x3b0] ;  /* 0x00007600ff0477ac */ /* 0x000ea20008000a00 */
[----:B------:R-:W3:Y:S01]  /*0040*/  S2R R201, SR_TID.X ;  /* 0x0000000000c97919 */ /* 0x000ee20000002100 */
[----:B------:R-:W4:Y:S05]  /*0050*/  LDCU.64 UR10, c[0x0][0x358] ;  /* 0x00006b00ff0a77ac */ /* 0x000f2a0008000a00 */
[----:B------:R-:W5:Y:S08]  /*0060*/  LDC R29, c[0x0][0x3b8] ;  /* 0x0000ee00ff1d7b82 */ /* 0x000f700000000800 */
[----:B------:R-:W0:Y:S01]  /*0070*/  LDC.64 R26, c[0x0][0x380] ;  /* 0x0000e000ff1a7b82 */ /* 0x000e220000000a00 */
[----:B--2---:R-:W-:Y:S01]  /*0080*/  UIMAD UR4, UR8, UR4, URZ ;  /* 0x00000004080472a4 */ /* 0x004fe2000f8e02ff */
[----:B-1----:R-:W-:Y:S01]  /*0090*/  IMAD.SHL.U32 R56, R56, 0x20, RZ ;  /* 0x0000002038387824 */ /* 0x002fe200078e00ff */
[----:B---3--:R-:W-:-:S04]  /*00a0*/  SHF.R.U32.HI R0, RZ, 0x5, R201 ;  /* 0x00000005ff007819 */ /* 0x008fc800000116c9 */
[----:B------:R-:W-:Y:S02]  /*00b0*/  LOP3.LUT R224, R56, 0x1f, R201, 0xf8, !PT ;  /* 0x0000001f38e07812 */ /* 0x000fe400078ef8c9 */
[----:B------:R-:W-:-:S03]  /*00c0*/  SGXT.U32 R0, R0, 0x2 ;  /* 0x000000020000781a */ /* 0x000fc60000000000 */
[----:B------:R-:W-:Y:S01]  /*00d0*/  IMAD R3, R224, UR5, RZ ;  /* 0x00000005e0037c24 */ /* 0x000fe2000f8e02ff */
[----:B------:R-:W-:Y:S01]  /*00e0*/  USHF.R.S32.HI UR5, URZ, 0x1f, UR4 ;  /* 0x0000001fff057899 */ /* 0x000fe20008011404 */
[----:B-----5:R-:W-:-:S03]  /*00f0*/  IMAD R0, R0, R29, RZ ;  /* 0x0000001d00007224 */ /* 0x020fc600078e02ff */
[----:B0-----:R-:W-:Y:S01]  /*0100*/  IADD3 R25, P0, P1, R3, UR4, R26 ;  /* 0x0000000403197c10 */ /* 0x001fe2000f91e01a */
[----:B------:R-:W-:Y:S01]  /*0110*/  IMAD R5, R29, 0x4, R0 ;  /* 0x000000041d057824 */ /* 0x000fe200078e0200 */
[----:B------:R-:W-:-:S03]  /*0120*/  SHF.R.S32.HI R2, RZ, 0x1f, R3 ;  /* 0x0000001fff027819 */ /* 0x000fc60000011403 */
[----:B------:R-:W-:Y:S01]  /*0130*/  IMAD R7, R29, 0x4, R5 ;  /* 0x000000041d077824 */ /* 0x000fe200078e0205 */
[----:B------:R-:W-:Y:S02]  /*0140*/  IADD3.X R27, PT, PT, R2, UR5, R27, P0, P1 ;  /* 0x00000005021b7c10 */ /* 0x000fe400087e241b */
[CC--:B------:R-:W-:Y:S02]  /*0150*/  IADD3 R2, P0, PT, R0.reuse, R25.reuse, RZ ;  /* 0x0000001900027210 */ /* 0x0c0fe40007f1e0ff */
[----:B------:R-:W-:Y:S02]  /*0160*/  IADD3 R4, P1, PT, R5, R25, RZ ;  /* 0x0000001905047210 */ /* 0x000fe40007f3e0ff */
[----:B------:R-:W-:Y:S01]  /*0170*/  LEA.HI.X.SX32 R3, R0, R27, 0x1, P0 ;  /* 0x0000001b00037211 */ /* 0x000fe200000f0eff */
[----:B------:R-:W-:Y:S01]  /*0180*/  IMAD R0, R29, 0x4, R7 ;  /* 0x000000041d007824 */ /* 0x000fe200078e0207 */
[----:B------:R-:W-:Y:S02]  /*0190*/  IADD3 R6, P0, PT, R7, R25, RZ ;  /* 0x0000001907067210 */ /* 0x000fe40007f1e0ff */
[-C--:B------:R-:W-:Y:S01]  /*01a0*/  LEA.HI.X.SX32 R5, R5, R27.reuse, 0x1, P1 ;  /* 0x0000001b05057211 */ /* 0x080fe200008f0eff */
[----:B----4-:R0:W2:Y:S01]  /*01b0*/  LDG.E.U8 R15, desc[UR10][R2.64] ;  /* 0x0000000a020f7981 */ /* 0x0100a2000c1e1100 */
[----:B------:R-:W-:Y:S01]  /*01c0*/  LEA.HI.X.SX32 R7, R7, R27, 0x1, P0 ;  /* 0x0000001b07077211 */ /* 0x000fe200000f0eff */
[C---:B------:R-:W-:Y:S01]  /*01d0*/  IMAD R11, R29.reuse, 0x4, R0 ;  /* 0x000000041d0b7824 */ /* 0x040fe200078e0200 */
[C---:B------:R-:W-:Y:S01]  /*01e0*/  IADD3 R8, P0, PT, R0.reuse, R25, RZ ;  /* 0x0000001900087210 */ /* 0x040fe20007f1e0ff */
[----:B------:R1:W2:Y:S03]  /*01f0*/  LDG.E.U8 R16, desc[UR10][R4.64] ;  /* 0x0000000a04107981 */ /* 0x0002a6000c1e1100 */
[----:B------:R-:W-:Y:S01]  /*0200*/  LEA.HI.X.SX32 R9, R0, R27, 0x1, P0 ;  /* 0x0000001b00097211 */ /* 0x000fe200000f0eff */
[----:B------:R-:W-:Y:S01]  /*0210*/  IMAD R0, R29, 0x4, R11 ;  /* 0x000000041d007824 */ /* 0x000fe200078e020b */
[----:B------:R-:W-:Y:S01]  /*0220*/  IADD3 R10, P0, PT, R11, R25, RZ ;  /* 0x000000190b0a7210 */ /* 0x000fe20007f1e0ff */
[----:B------:R-:W3:Y:S02]  /*0230*/  LDG.E.U8 R17, desc[UR10][R6.64] ;  /* 0x0000000a06117981 */ /* 0x000ee4000c1e1100 */
[----:B------:R-:W-:Y:S01]  /*0240*/  IMAD R13, R29, 0x4, R0 ;  /* 0x000000041d0d7824 */ /* 0x000fe200078e0200 */
[----:B------:R-:W-:Y:S01]  /*0250*/  LEA.HI.X.SX32 R11, R11, R27, 0x1, P0 ;  /* 0x0000001b0b0b7211 */ /* 0x000fe200000f0eff */
[----:B------:R4:W3:Y:S01]  /*0260*/  LDG.E.U8 R18, desc[UR10][R8.64] ;  /* 0x0000000a08127981 */ /* 0x0008e2000c1e1100 */
[CC--:B0-----:R-:W-:Y:S01]  /*0270*/  IADD3 R2, P0, PT, R0.reuse, R25.reuse, RZ ;  /* 0x0000001900027210 */ /* 0x0c1fe20007f1e0ff */
[----:B------:R-:W-:Y:S01]  /*0280*/  IMAD R14, R29, 0x4, R13 ;  /* 0x000000041d0e7824 */ /* 0x000fe200078e020d */
[----:B------:R-:W-:Y:S01]  /*0290*/  IADD3 R12, P1, PT, R13, R25, RZ ;  /* 0x000000190d0c7210 */ /* 0x000fe20007f3e0ff */
[----:B------:R0:W5:Y:S01]  /*02a0*/  LDG.E.U8 R19, desc[UR10][R10.64] ;  /* 0x0000000a0a137981 */ /* 0x000162000c1e1100 */
[----:B------:R-:W-:Y:S01]  /*02b0*/  LEA.HI.X.SX32 R3, R0, R27, 0x1, P0 ;  /* 0x0000001b00037211 */ /* 0x000fe200000f0eff */
[----:B------:R-:W-:Y:S01]  /*02c0*/  IMAD R0, R29, 0x4, R14 ;  /* 0x000000041d007824 */ /* 0x000fe200078e020e */
[----:B-1----:R-:W-:-:S02]  /*02d0*/  IADD3 R4, P0, PT, R14, R25, RZ ;  /* 0x000000190e047210 */ /* 0x002fc40007f1e0ff */
[-C--:B------:R-:W-:Y:S01]  /*02e0*/  LEA.HI.X.SX32 R13, R13, R27.reuse, 0x1, P1 ;  /* 0x0000001b0d0d7211 */ /* 0x080fe200008f0eff */
[----:B------:R1:W5:Y:S01]  /*02f0*/  LDG.E.U8 R20, desc[UR10][R2.64] ;  /* 0x0000000a02147981 */ /* 0x000362000c1e1100 */
[----:B------:R-:W-:Y:S01]  /*0300*/  LEA.HI.X.SX32 R5, R14, R27, 0x1, P0 ;  /* 0x0000001b0e057211 */ /* 0x000fe200000f0eff */
[C---:B----4-:R-:W-:Y:S01]  /*0310*/  IMAD R9, R29.reuse, 0x4, R0 ;  /* 0x000000041d097824 */ /* 0x050fe200078e0200 */
[C---:B------:R-:W-:Y:S01]  /*0320*/  IADD3 R6, P0, PT, R0.reuse, R25, RZ ;  /* 0x0000001900067210 */ /* 0x040fe20007f1e0ff */
[----:B------:R4:W5:Y:S03]  /*0330*/  LDG.E.U8 R21, desc[UR10][R12.64] ;  /* 0x0000000a0c157981 */ /* 0x000966000c1e1100 */
[----:B------:R-:W-:Y:S01]  /*0340*/  LEA.HI.X.SX32 R7, R0, R27, 0x1, P0 ;  /* 0x0000001b00077211 */ /* 0x000fe200000f0eff */
[----:B------:R-:W-:Y:S01]  /*0350*/  IMAD R0, R29, 0x4, R9 ;  /* 0x000000041d007824 */ /* 0x000fe200078e0209 */
[-C--:B------:R-:W-:Y:S01]  /*0360*/  IADD3 R8, P0, PT, R9, R25.reuse, RZ ;  /* 0x0000001909087210 */ /* 0x080fe20007f1e0ff */
[----:B------:R4:W5:Y:S02]  /*0370*/  LDG.E.U8 R22, desc[UR10][R4.64] ;  /* 0x0000000a04167981 */ /* 0x000964000c1e1100 */
[----:B------:R-:W-:Y:S01]  /*0380*/  IMAD R14, R29, 0x4, R0 ;  /* 0x000000041d0e7824 */ /* 0x000fe200078e0200 */
[----:B0-----:R-:W-:Y:S01]  /*0390*/  IADD3 R10, P1, PT, R0, R25, RZ ;  /* 0x00000019000a7210 */ /* 0x001fe20007f3e0ff */
[----:B------:R0:W5:Y:S01]  /*03a0*/  LDG.E.U8 R23, desc[UR10][R6.64] ;  /* 0x0000000a06177981 */ /* 0x000162000c1e1100 */
[----:B------:R-:W-:-:S02]  /*03b0*/  LEA.HI.X.SX32 R9, R9, R27, 0x1, P0 ;  /* 0x0000001b09097211 */ /* 0x000fc400000f0eff */
[----:B------:R-:W-:Y:S01]  /*03c0*/  LEA.HI.X.SX32 R11, R0, R27, 0x1, P1 ;  /* 0x0000001b000b7211 */ /* 0x000fe200008f0eff */
[C---:B------:R-:W-:Y:S01]  /*03d0*/  IMAD R0, R29.reuse, 0x4, R14 ;  /* 0x000000041d007824 */ /* 0x040fe200078e020e */
[C---:B-1----:R-:W-:Y:S01]  /*03e0*/  IADD3 R2, P0, PT, R14.reuse, R25, RZ ;  /* 0x000000190e027210 */ /* 0x042fe20007f1e0ff */
[----:B------:R1:W5:Y:S02]  /*03f0*/  LDG.E.U8 R24, desc[UR10][R8.64] ;  /* 0x0000000a08187981 */ /* 0x000364000c1e1100 */
[C---:B----4-:R-:W-:Y:S01]  /*0400*/  IMAD R13, R29.reuse, 0x4, R0 ;  /* 0x000000041d0d7824 */ /* 0x050fe200078e0200 */
[----:B------:R-:W-:Y:S01]  /*0410*/  LEA.HI.X.SX32 R3, R14, R27, 0x1, P0 ;  /* 0x0000001b0e037211 */ /* 0x000fe200000f0eff */
[----:B------:R-:W4:Y:S01]  /*0420*/  LDG.E.U8 R10, desc[UR10][R10.64] ;  /* 0x0000000a0a0a7981 */ /* 0x000f22000c1e1100 */
[----:B------:R-:W-:Y:S01]  /*0430*/  IADD3 R4, P0, PT, R0, R25, RZ ;  /* 0x0000001900047210 */ /* 0x000fe20007f1e0ff */
[----:B------:R-:W-:-:S03]  /*0440*/  IMAD R14, R29, 0x4, R13 ;  /* 0x000000041d0e7824 */ /* 0x000fc600078e020d */
[----:B------:R-:W-:Y:S01]  /*0450*/  LEA.HI.X.SX32 R5, R0, R27, 0x1, P0 ;  /* 0x0000001b00057211 */ /* 0x000fe200000f0eff */
[----:B------:R-:W-:Y:S01]  /*0460*/  IMAD R0, R29, 0x4, R14 ;  /* 0x000000041d007824 */ /* 0x000fe200078e020e */
[CC--:B0-----:R-:W-:Y:S01]  /*0470*/  IADD3 R6, P0, PT, R13.reuse, R25.reuse, RZ ;  /* 0x000000190d067210 */ /* 0x0c1fe20007f1e0ff */
[----:B------:R0:W4:Y:S01]  /*0480*/  LDG.E.U8 R3, desc[UR10][R2.64] ;  /* 0x0000000a02037981 */ /* 0x000122000c1e1100 */
[----:B------:R-:W-:Y:S02]  /*0490*/  IADD3 R12, P1, PT, R14, R25, RZ ;  /* 0x000000190e0c7210 */ /* 0x000fe40007f3e0ff */
[----:B------:R-:W-:Y:S01]  /*04a0*/  LEA.HI.X.SX32 R7, R13, R27, 0x1, P0 ;  /* 0x0000001b0d077211 */ /* 0x000fe200000f0eff */
[----:B------:R0:W4:Y:S01]  /*04b0*/  LDG.E.U8 R4, desc[UR10][R4.64] ;  /* 0x0000000a04047981 */ /* 0x000122000c1e1100 */
[----:B-1----:R-:W-:Y:S02]  /*04c0*/  IADD3 R8, P0, PT, R0, R25, RZ ;  /* 0x0000001900087210 */ /* 0x002fe40007f1e0ff */
[----:B------:R-:W-:-:S02]  /*04d0*/  LEA.HI.X.SX32 R13, R14, R27, 0x1, P1 ;  /* 0x0000001b0e0d7211 */ /* 0x000fc400008f0eff */
[----:B------:R-:W-:Y:S01]  /*04e0*/  LEA.HI.X.SX32 R9, R0, R27, 0x1, P0 ;  /* 0x0000001b00097211 */ /* 0x000fe200000f0eff */
[----:B------:R1:W4:Y:S04]  /*04f0*/  LDG.E.U8 R7, desc[UR10][R6.64] ;  /* 0x0000000a06077981 */ /* 0x000328000c1e1100 */
[----:B------:R-:W4:Y:S04]  /*0500*/  LDG.E.U8 R12, desc[UR10][R12.64] ;  /* 0x0000000a0c0c7981 */ /* 0x000f28000c1e1100 */
[----:B------:R1:W4:Y:S01]  /*0510*/  LDG.E.U8 R9, desc[UR10][R8.64] ;  /* 0x0000000a08097981 */ /* 0x000322000c1e1100 */
[----:B------:R-:W1:Y:S01]  /*0520*/  S2UR UR7, SR_CgaCtaId ;  /* 0x00000000000779c3 */ /* 0x000e620000008800 */
[----:B0-----:R-:W-:-:S02]  /*0530*/  LOP3.LUT R2, R201, 0x3f, RZ, 0xc0, !PT ;  /* 0x0000003fc9027812 */ /* 0x001fc400078ec0ff */
[----:B------:R-:W-:-:S03]  /*0540*/  SHF.R.S32.HI R0, RZ, 0x6, R201 ;  /* 0x00000006ff007819 */ /* 0x000fc600000114c9 */
[----:B------:R-:W-:Y:S01]  /*0550*/  IMAD.SHL.U32 R5, R2, 0x2, RZ ;  /* 0x0000000202057824 */ /* 0x000fe200078e00ff */
[----:B------:R-:W-:Y:S02]  /*0560*/  SGXT R0, R0, 0x1 ;  /* 0x000000010000781a */ /* 0x000fe40000000200 */
[--C-:B------:R-:W-:Y:S02]  /*0570*/  SHF.R.S32.HI R11, RZ, 0x4, R201.reuse ;  /* 0x00000004ff0b7819 */ /* 0x100fe400000114c9 */
[----:B------:R-:W-:Y:S01]  /*0580*/  LOP3.LUT R0, R5, 0x90, R0, 0x78, !PT ;  /* 0x0000009005007812 */ /* 0x000fe200078e7800 */
[----:B------:R-:W-:Y:S01]  /*0590*/  IMAD.SHL.U32 R5, R201, 0x20, RZ ;  /* 0x00000020c9057824 */ /* 0x000fe200078e00ff */
[----:B------:R-:W-:Y:S02]  /*05a0*/  SGXT R11, R11, 0x1 ;  /* 0x000000010b0b781a */ /* 0x000fe40000000200 */
[----:B-1----:R-:W-:Y:S01]  /*05b0*/  SHF.R.S32.HI R6, RZ, 0x3, R201 ;  /* 0x00000003ff067819 */ /* 0x002fe200000114c9 */
[----:B------:R-:W-:Y:S01]  /*05c0*/  IMAD.SHL.U32 R14, R201, 0x4, RZ ;  /* 0x00000004c90e7824 */ /* 0x000fe200078e00ff */
[----:B------:R-:W-:-:S02]  /*05d0*/  LOP3.LUT R11, R11, 0x404, RZ, 0xc0, !PT ;  /* 0x000004040b0b7812 */ /* 0x000fc400078ec0ff */
[----:B------:R-:W-:Y:S02]  /*05e0*/  LOP3.LUT R8, R5, 0x400, RZ, 0xc0, !PT ;  /* 0x0000040005087812 */ /* 0x000fe400078ec0ff */
[----:B------:R-:W-:Y:S01]  /*05f0*/  SGXT R6, R6, 0x1 ;  /* 0x000000010606781a */ /* 0x000fe20000000200 */
[----:B------:R-:W-:Y:S01]  /*0600*/  UMOV UR4, 0x400 ;  /* 0x0000040000047882 */ /* 0x000fe20000000000 */
[----:B------:R-:W-:Y:S01]  /*0610*/  LOP3.LUT R202, R11, 0x80, R14, 0xf8, !PT ;  /* 0x000000800bca7812 */ /* 0x000fe200078ef80e */
[C---:B------:R-:W-:Y:S01]  /*0620*/  IMAD R8, R201.reuse, 0x8000, R8 ;  /* 0x00008000c9087824 */ /* 0x040fe200078e0208 */
[C---:B------:R-:W-:Y:S01]  /*0630*/  LOP3.LUT R203, R201.reuse, 0x7, RZ, 0xc0, !PT ;  /* 0x00000007c9cb7812 */ /* 0x040fe200078ec0ff */
[----:B------:R-:W-:Y:S01]  /*0640*/  ULEA UR7, UR7, UR4, 0x18 ;  /* 0x0000000407077291 */ /* 0x000fe2000f8ec0ff */
[----:B------:R-:W-:Y:S01]  /*0650*/  LOP3.LUT R14, R6, 0x240, RZ, 0xc0, !PT ;  /* 0x00000240060e7812 */ /* 0x000fe200078ec0ff */
[----:B------:R-:W-:Y:S01]  /*0660*/  VIADD R223, R56, 0x20 ;  /* 0x0000002038df7836 */ /* 0x000fe20000000000 */
[----:B------:R-:W-:-:S02]  /*0670*/  LOP3.LUT R5, R201, 0x40, RZ, 0xc0, !PT ;  /* 0x00000040c9057812 */ /* 0x000fc400078ec0ff */
[----:B------:R-:W-:Y:S01]  /*0680*/  LOP3.LUT R8, R8, 0xffff, RZ, 0xc0, !PT ;  /* 0x0000ffff08087812 */ /* 0x000fe200078ec0ff */
[----:B------:R-:W-:Y:S01]  /*0690*/  IMAD R14, R203, 0x8, R14 ;  /* 0x00000008cb0e7824 */ /* 0x000fe200078e020e */
[----:B------:R-:W-:Y:S01]  /*06a0*/  ISETP.GE.AND P1, PT, R223, 0x1, PT ;  /* 0x00000001df00780c */ /* 0x000fe20003f26270 */
[----:B------:R-:W-:Y:S01]  /*06b0*/  IMAD.SHL.U32 R5, R5, 0x4, RZ ;  /* 0x0000000405057824 */ /* 0x000fe200078e00ff */
[----:B------:R-:W-:Y:S02]  /*06c0*/  SHF.R.U32.HI R8, RZ, 0x9, R8 ;  /* 0x00000009ff087819 */ /* 0x000fe40000011608 */
[----:B------:R-:W-:Y:S02]  /*06d0*/  LOP3.LUT R13, R14, 0x40, R201, 0x78, !PT ;  /* 0x000000400e0d7812 */ /* 0x000fe400078e78c9 */
[----:B------:R-:W-:Y:S02]  /*06e0*/  LOP3.LUT R11, R5, 0xffff, R8, 0xf8, !PT ;  /* 0x0000ffff050b7812 */ /* 0x000fe400078ef808 */
[----:B------:R-:W-:-:S02]  /*06f0*/  LOP3.LUT R202, R202, R13, RZ, 0xfc, !PT ;  /* 0x0000000dcaca7212 */ /* 0x000fc400078efcff */
[----:B------:R-:W-:Y:S02]  /*0700*/  LOP3.LUT R5, R0, 0x20, RZ, 0x3c, !PT ;  /* 0x0000002000057812 */ /* 0x000fe400078e3cff */
[----:B------:R-:W-:Y:S01]  /*0710*/  LOP3.LUT R226, R201, 0x7f, RZ, 0xc0, !PT ;  /* 0x0000007fc9e27812 */ /* 0x000fe200078ec0ff */
[----:B------:R-:W-:Y:S01]  /*0720*/  IMAD.MOV.U32 R109, RZ, RZ, -0x800000 ;  /* 0xff800000ff6d7424 */ /* 0x000fe200078e00ff */
[----:B------:R-:W-:Y:S01]  /*0730*/  CS2R R60, SRZ ;  /* 0x00000000003c7805 */ /* 0x000fe2000001ff00 */
[----:B------:R-:W-:Y:S01]  /*0740*/  IMAD.MOV.U32 R108, RZ, RZ, -0x800000 ;  /* 0xff800000ff6c7424 */ /* 0x000fe200078e00ff */
[----:B------:R-:W-:Y:S01]  /*0750*/  CS2R R62, SRZ ;  /* 0x00000000003e7805 */ /* 0x000fe2000001ff00 */
[----:B------:R-:W-:Y:S01]  /*0760*/  IMAD.MOV.U32 R107, RZ, RZ, -0x800000 ;  /* 0xff800000ff6b7424 */ /* 0x000fe200078e00ff */
[----:B------:R-:W-:Y:S01]  /*0770*/  CS2R R64, SRZ ;  /* 0x0000000000407805 */ /* 0x000fe2000001ff00 */
[----:B------:R-:W-:Y:S01]  /*0780*/  IMAD.MOV.U32 R106, RZ, RZ, -0x800000 ;  /* 0xff800000ff6a7424 */ /* 0x000fe200078e00ff */
[----:B------:R-:W-:Y:S01]  /*0790*/  CS2R R66, SRZ ;  /* 0x0000000000427805 */ /* 0x000fe2000001ff00 */
[----:B------:R-:W-:Y:S01]  /*07a0*/  IMAD.MOV.U32 R234, RZ, RZ, 0x3f800000 ;  /* 0x3f800000ffea7424 */ /* 0x000fe200078e00ff */
[----:B------:R-:W-:Y:S01]  /*07b0*/  CS2R R52, SRZ ;  /* 0x0000000000347805 */ /* 0x000fe2000001ff00 */
[----:B------:R-:W-:Y:S01]  /*07c0*/  IMAD.MOV.U32 R235, RZ, RZ, 0x3f800000 ;  /* 0x3f800000ffeb7424 */ /* 0x000fe200078e00ff */
[----:B------:R-:W-:Y:S01]  /*07d0*/  CS2R R54, SRZ ;  /* 0x0000000000367805 */ /* 0x000fe2000001ff00 */
[----:B------:R-:W-:Y:S01]  /*07e0*/  IMAD.MOV.U32 R232, RZ, RZ, 0x3f800000 ;  /* 0x3f800000ffe87424 */ /* 0x000fe200078e00ff */
[----:B------:R-:W-:Y:S01]  /*07f0*/  ISETP.GE.U32.AND P0, PT, R226, 0x20, PT ;  /* 0x00000020e200780c */ /* 0x000fe20003f06070 */
[----:B------:R-:W-:Y:S01]  /*0800*/  IMAD.MOV.U32 R233, RZ, RZ, 0x3f800000 ;  /* 0x3f800000ffe97424 */ /* 0x000fe200078e00ff */
[----:B------:R-:W-:-:S02]  /*0810*/  CS2R R48, SRZ ;  /* 0x0000000000307805 */ /* 0x000fc4000001ff00 */
[----:B------:R-:W-:Y:S02]  /*0820*/  CS2R R50, SRZ ;  /* 0x0000000000327805 */ /* 0x000fe4000001ff00 */
[----:B------:R-:W-:Y:S01]  /*0830*/  LOP3.LUT R225, R201, 0x1c, RZ, 0xc0, !PT ;  /* 0x0000001cc9e17812 */ /* 0x000fe200078ec0ff */
[----:B--2---:R-:W-:-:S05]  /*0840*/  IMAD R15, R16, 0x100, R15 ;  /* 0x00000100100f7824 */ /* 0x004fca00078e020f */
[----:B------:R-:W-:Y:S01]  /*0850*/  F2FP.F16.E4M3.UNPACK_B R15, R15 ;  /* 0x0000000fff0f723e */ /* 0x000fe200020006ff */
[----:B---3--:R-:W-:-:S04]  /*0860*/  IMAD R17, R18, 0x100, R17 ;  /* 0x0000010012117824 */ /* 0x008fc800078e0211 */
[----:B------:R-:W-:Y:S01]  /*0870*/  STS.U16 [R0+UR7], R15 ;  /* 0x0000000f00007988 */ /* 0x000fe20008000407 */
[----:B------:R-:W-:Y:S01]  /*0880*/  F2FP.F16.E4M3.UNPACK_B R17, R17 ;  /* 0x00000011ff11723e */ /* 0x000fe200020006ff */
[----:B-----5:R-:W-:Y:S02]  /*0890*/  IMAD R19, R20, 0x100, R19 ;  /* 0x0000010014137824 */ /* 0x020fe400078e0213 */
[----:B------:R-:W-:-:S03]  /*08a0*/  IMAD R21, R22, 0x100, R21 ;  /* 0x0000010016157824 */ /* 0x000fc600078e0215 */
[----:B------:R-:W-:Y:S02]  /*08b0*/  F2FP.F16.E4M3.UNPACK_B R19, R19 ;  /* 0x00000013ff13723e */ /* 0x000fe400020006ff */
[----:B------:R-:W-:Y:S01]  /*08c0*/  F2FP.F16.E4M3.UNPACK_B R21, R21 ;  /* 0x00000015ff15723e */ /* 0x000fe200020006ff */
[----:B------:R-:W-:Y:S02]  /*08d0*/  IMAD R23, R24, 0x100, R23 ;  /* 0x0000010018177824 */ /* 0x000fe400078e0217 */
[----:B----4-:R-:W-:-:S05]  /*08e0*/  IMAD R3, R3, 0x100, R10 ;  /* 0x0000010003037824 */ /* 0x010fca00078e020a */
[----:B------:R-:W-:Y:S01]  /*08f0*/  F2FP.F16.E4M3.UNPACK_B R3, R3 ;  /* 0x00000003ff03723e */ /* 0x000fe200020006ff */
[----:B------:R-:W-:-:S04]  /*0900*/  IMAD R4, R7, 0x100, R4 ;  /* 0x0000010007047824 */ /* 0x000fc800078e0204 */
[----:B------:R0:W-:Y:S01]  /*0910*/  STS.U16 [R0+UR7+0xa00], R3 ;  /* 0x000a000300007988 */ /* 0x0001e20008000407 */
[----:B------:R-:W-:Y:S01]  /*0920*/  F2FP.F16.E4M3.UNPACK_B R23, R23 ;  /* 0x00000017ff17723e */ /* 0x000fe200020006ff */
[----:B------:R-:W-:Y:S01]  /*0930*/  IMAD R9, R9, 0x100, R12 ;  /* 0x0000010009097824 */ /* 0x000fe200078e020c */
[----:B------:R-:W-:Y:S02]  /*0940*/  F2FP.F16.E4M3.UNPACK_B R4, R4 ;  /* 0x00000004ff04723e */ /* 0x000fe400020006ff */
[----:B0-----:R-:W-:Y:S02]  /*0950*/  PRMT R3, R21, 0x7632, R3 ;  /* 0x0000763215037816 */ /* 0x001fe40000000003 */
[----:B------:R-:W-:Y:S02]  /*0960*/  F2FP.F16.E4M3.UNPACK_B R9, R9 ;  /* 0x00000009ff09723e */ /* 0x000fe400020006ff */
[----:B------:R-:W-:Y:S02]  /*0970*/  PRMT R7, R15, 0x7632, R7 ;  /* 0x000076320f077816 */ /* 0x000fe40000000007 */
[----:B------:R-:W-:-:S02]  /*0980*/  PRMT R8, R17, 0x7632, R8 ;  /* 0x0000763211087816 */ /* 0x000fc40000000008 */
[----:B------:R-:W-:Y:S02]  /*0990*/  PRMT R10, R19, 0x7632, R10 ;  /* 0x00007632130a7816 */ /* 0x000fe4000000000a */
[----:B------:R-:W-:Y:S02]  /*09a0*/  PRMT R12, R23, 0x7632, R12 ;  /* 0x00007632170c7816 */ /* 0x000fe4000000000c */
[----:B------:R-:W-:Y:S02]  /*09b0*/  PRMT R13, R3, 0x7632, R13 ;  /* 0x00007632030d7816 */ /* 0x000fe4000000000d */
[----:B------:R-:W-:Y:S02]  /*09c0*/  PRMT R14, R4, 0x7632, R14 ;  /* 0x00007632040e7816 */ /* 0x000fe4000000000e */
[----:B------:R-:W-:Y:S01]  /*09d0*/  PRMT R15, R9, 0x7632, R15 ;  /* 0x00007632090f7816 */ /* 0x000fe2000000000f */
[----:B------:R-:W-:Y:S04]  /*09e0*/  STS.U16 [R0+UR7+0x200], R17 ;  /* 0x0002001100007988 */ /* 0x000fe80008000407 */
[----:B------:R-:W-:Y:S04]  /*09f0*/  STS.U16 [R0+UR7+0x400], R19 ;  /* 0x0004001300007988 */ /* 0x000fe80008000407 */
[----:B------:R-:W-:Y:S04]  /*0a00*/  STS.U16 [R0+UR7+0x600], R21 ;  /* 0x0006001500007988 */ /* 0x000fe80008000407 */
[----:B------:R-:W-:Y:S04]  /*0a10*/  STS.U16 [R0+UR7+0x800], R23 ;  /* 0x0008001700007988 */ /* 0x000fe80008000407 */
[----:B------:R-:W-:Y:S04]  /*0a20*/  STS.U16 [R0+UR7+0xc00], R4 ;  /* 0x000c000400007988 */ /* 0x000fe80008000407 */
[----:B------:R0:W-:Y:S04]  /*0a30*/  STS.U16 [R0+UR7+0xe00], R9 ;  /* 0x000e000900007988 */ /* 0x0001e80008000407 */
[----:B------:R1:W-:Y:S04]  /*0a40*/  STS.U16 [R5+UR7+0x100], R7 ;  /* 0x0001000705007988 */ /* 0x0003e80008000407 */
[----:B------:R1:W-:Y:S01]  /*0a50*/  STS.U16 [R5+UR7+0x300], R8 ;  /* 0x0003000805007988 */ /* 0x0003e20008000407 */
[----:B0-----:R-:W-:-:S03]  /*0a60*/  IMAD.SHL.U32 R0, R201, 0x2, RZ ;  /* 0x00000002c9007824 */ /* 0x001fc600078e00ff */
[----:B------:R1:W-:Y:S04]  /*0a70*/  STS.U16 [R5+UR7+0x500], R10 ;  /* 0x0005000a05007988 */ /* 0x0003e80008000407 */
[----:B------:R1:W-:Y:S01]  /*0a80*/  STS.U16 [R5+UR7+0x700], R3 ;  /* 0x0007000305007988 */ /* 0x0003e20008000407 */
[----:B------:R-:W-:-:S03]  /*0a90*/  LOP3.LUT R204, R11, 0x3c, R0, 0xf8, !PT ;  /* 0x0000003c0bcc7812 */ /* 0x000fc600078ef800 */
[----:B------:R1:W-:Y:S04]  /*0aa0*/  STS.U16 [R5+UR7+0x900], R12 ;  /* 0x0009000c05007988 */ /* 0x0003e80008000407 */
[----:B------:R1:W-:Y:S04]  /*0ab0*/  STS.U16 [R5+UR7+0xb00], R13 ;  /* 0x000b000d05007988 */ /* 0x0003e80008000407 */
[----:B------:R1:W-:Y:S04]  /*0ac0*/  STS.U16 [R5+UR7+0xd00], R14 ;  /* 0x000d000e05007988 */ /* 0x0003e80008000407 */
[----:B------:R1:W-:Y:S01]  /*0ad0*/  STS.U16 [R5+UR7+0xf00], R15 ;  /* 0x000f000f05007988 */ /* 0x0003e20008000407 */
[----:B------:R-:W-:Y:S05]  /*0ae0*/  @!P1 BRA `(.L_x_0) ;  /* 0x0000003c00cc9947 */ /* 0x000fea0003800000 */
[----:B------:R-:W0:Y:S01]  /*0af0*/  LDC.64 R134, c[0x0][0x3c0] ;  /* 0x0000f000ff867b82 */ /* 0x000e220000000a00 */
[--C-:B-1----:R-:W-:Y:S01]  /*0b00*/  SHF.R.U32.HI R8, RZ, 0x6, R201.reuse ;  /* 0x00000006ff087819 */ /* 0x102fe200000116c9 */
[C---:B------:R-:W-:Y:S01]  /*0b10*/  IMAD.SHL.U32 R3, R201.reuse, 0x8, RZ ;  /* 0x00000008c9037824 */ /* 0x040fe200078e00ff */
[----:B------:R-:W-:Y:S01]  /*0b20*/  LOP3.LUT R4, R201, 0x60, RZ, 0xc0, !PT ;  /* 0x00000060c9047812 */ /* 0x000fe200078ec0ff */
[----:B------:R-:W1:Y:S01]  /*0b30*/  LDCU UR6, c[0x0][0x3c8] ;  /* 0x00007900ff0677ac */ /* 0x000e620008000800 */
[----:B------:R-:W-:Y:S01]  /*0b40*/  SGXT.U32 R8, R8, 0x1 ;  /* 0x000000010808781a */ /* 0x000fe20000000000 */
[----:B------:R-:W-:Y:S01]  /*0b50*/  IMAD.MOV.U32 R230, RZ, RZ, -0x800000 ;  /* 0xff800000ffe67424 */ /* 0x000fe200078e00ff */
[----:B------:R-:W-:Y:S01]  /*0b60*/  LOP3.LUT R215, R3, 0x30, R0, 0x48, !PT ;  /* 0x0000003003d77812 */ /* 0x000fe200078e4800 */
[----:B------:R-:W2:Y:S01]  /*0b70*/  LDC R74, c[0x0][0x3d8] ;  /* 0x0000f600ff4a7b82 */ /* 0x000ea20000000800 */
[C---:B------:R-:W-:Y:S01]  /*0b80*/  IMAD.SHL.U32 R3, R201.reuse, 0x80, RZ ;  /* 0x00000080c9037824 */ /* 0x040fe200078e00ff */
[C---:B------:R-:W-:Y:S01]  /*0b90*/  LOP3.LUT R5, R201.reuse, 0x10, RZ, 0xc0, !PT ;  /* 0x00000010c9057812 */ /* 0x040fe200078ec0ff */
[----:B------:R-:W-:Y:S01]  /*0ba0*/  IMAD.SHL.U32 R0, R201, 0x40, RZ ;  /* 0x00000040c9007824 */ /* 0x000fe200078e00ff */
[----:B------:R-:W-:Y:S01]  /*0bb0*/  SHF.R.U32.HI R44, RZ, 0x1, R4 ;  /* 0x00000001ff2c7819 */ /* 0x000fe20000011604 */
[----:B------:R-:W3:Y:S01]  /*0bc0*/  LDCU.64 UR4, c[0x0][0x3d0] ;  /* 0x00007a00ff0477ac */ /* 0x000ee20008000a00 */
[----:B------:R-:W-:Y:S01]  /*0bd0*/  LOP3.LUT R7, R3, 0x200, RZ, 0xc0, !PT ;  /* 0x0000020003077812 */ /* 0x000fe200078ec0ff */
[----:B------:R-:W-:Y:S01]  /*0be0*/  IMAD.MOV.U32 R229, RZ, RZ, -0x800000 ;  /* 0xff800000ffe57424 */ /* 0x000fe200078e00ff */
[----:B------:R-:W4:Y:S01]  /*0bf0*/  LDC.64 R70, c[0x0][0x390] ;  /* 0x0000e400ff467b82 */ /* 0x000f220000000a00 */
[----:B------:R-:W5:Y:S01]  /*0c00*/  LDCU.64 UR12, c[0x0][0x388] ;  /* 0x00007100ff0c77ac */ /* 0x000f620008000a00 */
[----:B------:R-:W-:Y:S01]  /*0c10*/  IMAD R9, R5, 0x4, R44 ;  /* 0x0000000405097824 */ /* 0x000fe200078e022c */
[----:B------:R-:W-:Y:S01]  /*0c20*/  LOP3.LUT R5, R0, 0x1c0, RZ, 0xc0, !PT ;  /* 0x000001c000057812 */ /* 0x000fe200078ec0ff */
[----:B------:R-:W-:Y:S01]  /*0c30*/  IMAD.MOV.U32 R228, RZ, RZ, -0x800000 ;  /* 0xff800000ffe47424 */ /* 0x000fe200078e00ff */
[----:B------:R-:W-:Y:S01]  /*0c40*/  LOP3.LUT R7, R7, 0x40, R0, 0xf8, !PT ;  /* 0x0000004007077812 */ /* 0x000fe200078ef800 */
[----:B------:R-:W-:Y:S01]  /*0c50*/  IMAD.MOV.U32 R227, RZ, RZ, -0x800000 ;  /* 0xff800000ffe37424 */ /* 0x000fe200078e00ff */
[----:B------:R-:W-:Y:S01]  /*0c60*/  SHF.R.S32.HI R0, RZ, 0x1, R201 ;  /* 0x00000001ff007819 */ /* 0x000fe200000114c9 */
[----:B0-----:R-:W-:Y:S01]  /*0c70*/  IMAD R10, R8, R135, RZ ;  /* 0x00000087080a7224 */ /* 0x001fe200078e02ff */
[----:B------:R-:W-:Y:S01]  /*0c80*/  LOP3.LUT R3, R201, 0x3, RZ, 0xc0, !PT ;  /* 0x00000003c9037812 */ /* 0x000fe200078ec0ff */
[----:B------:R-:W-:Y:S01]  /*0c90*/  VIADD R5, R5, UR7 ;  /* 0x0000000705057c36 */ /* 0x000fe20008000000 */
[----:B------:R-:W-:Y:S01]  /*0ca0*/  LOP3.LUT R58, R201, 0xf, RZ, 0xc0, !PT ;  /* 0x0000000fc93a7812 */ /* 0x000fe200078ec0ff */
[----:B------:R-:W-:Y:S01]  /*0cb0*/  IMAD R12, R135, 0x2, R10 ;  /* 0x00000002870c7824 */ /* 0x000fe200078e020a */
[----:B------:R-:W-:Y:S01]  /*0cc0*/  SGXT R0, R0, 0x1 ;  /* 0x000000010000781a */ /* 0x000fe20000000200 */
[----:B------:R-:W-:Y:S01]  /*0cd0*/  IMAD.SHL.U32 R205, R3, 0x2, RZ ;  /* 0x0000000203cd7824 */ /* 0x000fe200078e00ff */
[----:B---3--:R-:W-:Y:S01]  /*0ce0*/  UIMAD UR4, UR8, UR4, URZ ;  /* 0x00000004080472a4 */ /* 0x008fe2000f8e02ff */
[----:B------:R-:W-:Y:S01]  /*0cf0*/  IMAD R14, R135, 0x2, R12 ;  /* 0x00000002870e7824 */ /* 0x000fe200078e020c */
[----:B------:R-:W-:Y:S01]  /*0d00*/  LOP3.LUT R7, R7, 0x120, R0, 0xf8, !PT ;  /* 0x0000012007077812 */ /* 0x000fe200078ef800 */
[----:B--2---:R-:W-:Y:S01]  /*0d10*/  IMAD R137, R8, R74, RZ ;  /* 0x0000004a08897224 */ /* 0x004fe200078e02ff */
[----:B------:R-:W-:Y:S01]  /*0d20*/  LEA.HI R205, R4, R205, RZ, 0x1e ;  /* 0x000000cd04cd7211 */ /* 0x000fe200078ff0ff */
[C---:B------:R-:W-:Y:S01]  /*0d30*/  IMAD R16, R135.reuse, 0x2, R14 ;  /* 0x0000000287107824 */ /* 0x040fe200078e020e */
[----:B------:R-:W-:Y:S01]  /*0d40*/  LOP3.LUT R6, R6, 0x90, RZ, 0xc0, !PT ;  /* 0x0000009006067812 */ /* 0x000fe200078ec0ff */
[----:B------:R-:W-:Y:S01]  /*0d50*/  IMAD R139, R74, 0x2, R137 ;  /* 0x000000024a8b7824 */ /* 0x000fe200078e0289 */
[----:B------:R-:W-:Y:S01]  /*0d60*/  SHF.R.U32.HI R57, RZ, 0x3, R226 ;  /* 0x00000003ff397819 */ /* 0x000fe200000116e2 */
[----:B------:R-:W-:Y:S01]  /*0d70*/  IMAD R18, R135, 0x2, R16 ;  /* 0x0000000287127824 */ /* 0x000fe200078e0210 */
[----:B------:R-:W-:Y:S01]  /*0d80*/  LOP3.LUT R6, R6, 0x10, R201, 0x78, !PT ;  /* 0x0000001006067812 */ /* 0x000fe200078e78c9 */
[C---:B------:R-:W-:Y:S01]  /*0d90*/  IMAD R141, R74.reuse, 0x2, R139 ;  /* 0x000000024a8d7824 */ /* 0x040fe200078e028b */
[----:B------:R-:W-:Y:S01]  /*0da0*/  LOP3.LUT R57, R57, 0xc, RZ, 0xc0, !PT ;  /* 0x0000000c39397812 */ /* 0x000fe200078ec0ff */
[----:B------:R-:W-:Y:S01]  /*0db0*/  IMAD R20, R135, 0x2, R18 ;  /* 0x0000000287147824 */ /* 0x000fe200078e0212 */
[----:B------:R-:W-:Y:S01]  /*0dc0*/  LOP3.LUT R214, R7, R6, RZ, 0xfc, !PT ;  /* 0x0000000607d67212 */ /* 0x000fe200078efcff */
[----:B------:R-:W-:Y:S01]  /*0dd0*/  IMAD R143, R74, 0x2, R141 ;  /* 0x000000024a8f7824 */ /* 0x000fe200078e028d */
[C---:B------:R-:W-:Y:S01]  /*0de0*/  LOP3.LUT R218, R226.reuse, 0x10, RZ, 0x3c, !PT ;  /* 0x00000010e2da7812 */ /* 0x040fe200078e3cff */
[C---:B------:R-:W-:Y:S01]  /*0df0*/  IMAD R22, R135.reuse, 0x2, R20 ;  /* 0x0000000287167824 */ /* 0x040fe200078e0214 */
[----:B------:R-:W-:Y:S01]  /*0e00*/  LOP3.LUT R217, R226, 0x20, RZ, 0x3c, !PT ;  /* 0x00000020e2d97812 */ /* 0x000fe200078e3cff */
[----:B------:R-:W-:Y:S01]  /*0e10*/  IMAD R145, R74, 0x2, R143 ;  /* 0x000000024a917824 */ /* 0x000fe200078e028f */
[----:B------:R-:W-:Y:S01]  /*0e20*/  LOP3.LUT R216, R226, 0x30, RZ, 0x3c, !PT ;  /* 0x00000030e2d87812 */ /* 0x000fe200078e3cff */
[C---:B------:R-:W-:Y:S01]  /*0e30*/  IMAD R24, R135.reuse, 0x2, R22 ;  /* 0x0000000287187824 */ /* 0x040fe200078e0216 */
[----:B------:R-:W-:Y:S01]  /*0e40*/  LOP3.LUT R213, R214, 0x20, RZ, 0x3c, !PT ;  /* 0x00000020d6d57812 */ /* 0x000fe200078e3cff */
[----:B------:R-:W-:Y:S01]  /*0e50*/  IMAD R147, R74, 0x2, R145 ;  /* 0x000000024a937824 */ /* 0x000fe200078e0291 */
[----:B------:R-:W0:Y:S01]  /*0e60*/  LDCU UR14, c[0x0][0x3c4] ;  /* 0x00007880ff0e77ac */ /* 0x000e220008000800 */
[----:B------:R-:W-:-:S02]  /*0e70*/  IMAD R26, R135, 0x2, R24 ;  /* 0x00000002871a7824 */ /* 0x000fc400078e0218 */
[----:B------:R-:W-:Y:S02]  /*0e80*/  IMAD R210, R58, 0x4, R3 ;  /* 0x000000043ad27824 */ /* 0x000fe400078e0203 */
[C---:B------:R-:W-:Y:S02]  /*0e90*/  IMAD R28, R135.reuse, 0x2, R26 ;  /* 0x00000002871c7824 */ /* 0x040fe400078e021a */
[----:B-1----:R-:W-:Y:S01]  /*0ea0*/  IMAD R3, R2, UR6, RZ ;  /* 0x0000000602037c24 */ /* 0x002fe2000f8e02ff */
[----:B------:R-:W-:Y:S01]  /*0eb0*/  UMOV UR6, URZ ;  /* 0x000000ff00067c82 */ /* 0x000fe20008000000 */
[C---:B------:R-:W-:Y:S02]  /*0ec0*/  IMAD R30, R135.reuse, 0x2, R28 ;  /* 0x00000002871e7824 */ /* 0x040fe400078e021c */
[----:B------:R-:W-:Y:S02]  /*0ed0*/  IMAD R0, R134, UR8, RZ ;  /* 0x0000000886007c24 */ /* 0x000fe4000f8e02ff */
[----:B------:R-:W-:-:S02]  /*0ee0*/  IMAD R32, R135, 0x2, R30 ;  /* 0x0000000287207824 */ /* 0x000fc400078e021e */
[----:B------:R-:W-:Y:S01]  /*0ef0*/  IMAD R149, R74, 0x2, R147 ;  /* 0x000000024a957824 */ /* 0x000fe200078e0293 */
[----:B-----5:R-:W-:Y:S01]  /*0f00*/  IADD3 R49, P1, P2, R3, UR12, R0 ;  /* 0x0000000c03317c10 */ /* 0x020fe2000fa3e000 */
[C---:B------:R-:W-:Y:S01]  /*0f10*/  IMAD R34, R135.reuse, 0x2, R32 ;  /* 0x0000000287227824 */ /* 0x040fe200078e0220 */
[----:B------:R-:W-:Y:S01]  /*0f20*/  SHF.R.S32.HI R0, RZ, 0x1f, R0 ;  /* 0x0000001fff007819 */ /* 0x000fe20000011400 */
[----:B------:R-:W-:Y:S01]  /*0f30*/  IMAD R4, R4, 0x10, R5 ;  /* 0x0000001004047824 */ /* 0x000fe200078e0205 */
[----:B------:R-:W-:Y:S01]  /*0f40*/  SHF.R.S32.HI R5, RZ, 0x1f, R3 ;  /* 0x0000001fff057819 */ /* 0x000fe20000011403 */
[----:B------:R-:W-:Y:S01]  /*0f50*/  IMAD R36, R135, 0x2, R34 ;  /* 0x0000000287247824 */ /* 0x000fe200078e0222 */
[----:B------:R-:W1:Y:S01]  /*0f60*/  LDCU UR12, c[0x0][0x3a8] ;  /* 0x00007500ff0c77ac */ /* 0x000e620008000800 */
[----:B------:R-:W-:Y:S01]  /*0f70*/  IMAD R3, R2, UR5, RZ ;  /* 0x0000000502037c24 */ /* 0x000fe2000f8e02ff */
[----:B------:R-:W-:Y:S01]  /*0f80*/  IADD3.X R51, PT, PT, R5, UR13, R0, P1, P2 ;  /* 0x0000000d05337c10 */ /* 0x000fe20008fe4400 */
[----:B------:R-:W-:Y:S01]  /*0f90*/  IMAD R38, R135, 0x2, R36 ;  /* 0x0000000287267824 */ /* 0x000fe200078e0224 */
[----:B------:R-:W-:Y:S01]  /*0fa0*/  USHF.R.S32.HI UR5, URZ, 0x1f, UR4 ;  /* 0x0000001fff057899 */ /* 0x000fe20008011404 */
[C---:B------:R-:W-:Y:S01]  /*0fb0*/  IMAD R151, R74.reuse, 0x2, R149 ;  /* 0x000000024a977824 */ /* 0x040fe200078e0295 */
[----:B----4-:R-:W-:Y:S01]  /*0fc0*/  IADD3 R200, P1, P2, R3, UR4, R70 ;  /* 0x0000000403c87c10 */ /* 0x010fe2000fa3e046 */
[C---:B------:R-:W-:Y:S01]  /*0fd0*/  IMAD R40, R135.reuse, 0x2, R38 ;  /* 0x0000000287287824 */ /* 0x040fe200078e0226 */
[----:B------:R-:W-:Y:S01]  /*0fe0*/  SHF.R.S32.HI R0, RZ, 0x1f, R3 ;  /* 0x0000001fff007819 */ /* 0x000fe20000011403 */
[----:B------:R-:W-:Y:S01]  /*0ff0*/  IMAD R153, R74, 0x2, R151 ;  /* 0x000000024a997824 */ /* 0x000fe200078e0297 */
[-C--:B------:R-:W-:Y:S01]  /*1000*/  IADD3 R2, P3, PT, R12, R49.reuse, RZ ;  /* 0x000000310c027210 */ /* 0x080fe20007f7e0ff */
[C---:B------:R-:W-:Y:S01]  /*1010*/  IMAD R42, R135.reuse, 0x2, R40 ;  /* 0x00000002872a7824 */ /* 0x040fe200078e0228 */
[----:B------:R-:W-:Y:S01]  /*1020*/  IADD3.X R72, PT, PT, R0, UR5, R71, P1, P2 ;  /* 0x0000000500487c10 */ /* 0x000fe20008fe4447 */
[----:B------:R-:W-:Y:S01]  /*1030*/  IMAD R155, R74, 0x2, R153 ;  /* 0x000000024a9b7824 */ /* 0x000fe200078e0299 */
[-C--:B------:R-:W-:Y:S01]  /*1040*/  IADD3 R0, P2, PT, R10, R49.reuse, RZ ;  /* 0x000000310a007210 */ /* 0x080fe20007f5e0ff */
[C---:B------:R-:W-:Y:S01]  /*1050*/  IMAD R44, R135.reuse, 0x2, R42 ;  /* 0x00000002872c7824 */ /* 0x040fe200078e022a */
[----:B------:R-:W-:Y:S01]  /*1060*/  IADD3 R3, P4, PT, R14, R49, RZ ;  /* 0x000000310e037210 */ /* 0x000fe20007f9e0ff */
[----:B------:R-:W-:Y:S01]  /*1070*/  IMAD R157, R74, 0x2, R155 ;  /* 0x000000024a9d7824 */ /* 0x000fe200078e029b */
[----:B------:R-:W-:Y:S01]  /*1080*/  LEA.HI.X.SX32 R5, R12, R51, 0x1, P3 ;  /* 0x000000330c057211 */ /* 0x000fe200018f0eff */
[C---:B------:R-:W-:Y:S01]  /*1090*/  IMAD R46, R135.reuse, 0x2, R44 ;  /* 0x00000002872e7824 */ /* 0x040fe200078e022c */
[----:B------:R-:W-:Y:S01]  /*10a0*/  IADD3 R8, P3, PT, R18, R49, RZ ;  /* 0x0000003112087210 */ /* 0x000fe20007f7e0ff */
[----:B------:R-:W-:Y:S01]  /*10b0*/  IMAD.SHL.U32 R210, R210, 0x20, RZ ;  /* 0x00000020d2d27824 */ /* 0x000fe200078e00ff */
[-C--:B------:R-:W-:Y:S01]  /*10c0*/  LEA.HI.X.SX32 R6, R14, R51.reuse, 0x1, P4 ;  /* 0x000000330e067211 */ /* 0x080fe200020f0eff */
[----:B------:R-:W-:Y:S01]  /*10d0*/  IMAD R48, R135, 0x2, R46 ;  /* 0x0000000287307824 */ /* 0x000fe200078e022e */
[-C--:B------:R-:W-:Y:S01]  /*10e0*/  LEA.HI.X.SX32 R11, R18, R51.reuse, 0x1, P3 ;  /* 0x00000033120b7211 */ /* 0x080fe200018f0eff */
[----:B------:R-:W-:Y:S01]  /*10f0*/  IMAD.IADD R215, R215, 0x1, R4 ;  /* 0x00000001d7d77824 */ /* 0x000fe200078e0204 */
[----:B------:R-:W-:Y:S01]  /*1100*/  LEA.HI.X.SX32 R4, R10, R51, 0x1, P2 ;  /* 0x000000330a047211 */ /* 0x000fe200010f0eff */
[C---:B------:R-:W-:Y:S01]  /*1110*/  IMAD R50, R135.reuse, 0x2, R48 ;  /* 0x0000000287327824 */ /* 0x040fe200078e0230 */
[----:B------:R-:W-:Y:S01]  /*1120*/  IADD3 R7, P2, PT, R16, R49, RZ ;  /* 0x0000003110077210 */ /* 0x000fe20007f5e0ff */
[----:B------:R-:W-:Y:S01]  /*1130*/  IMAD R159, R74, 0x2, R157 ;  /* 0x000000024a9f7824 */ /* 0x000fe200078e029d */
[----:B------:R-:W-:Y:S01]  /*1140*/  LOP3.LUT R210, R210, R9, RZ, 0x3c, !PT ;  /* 0x00000009d2d27212 */ /* 0x000fe200078e3cff */
[C---:B------:R-:W-:Y:S01]  /*1150*/  IMAD R52, R135.reuse, 0x2, R50 ;  /* 0x0000000287347824 */ /* 0x040fe200078e0232 */
[----:B------:R-:W-:Y:S01]  /*1160*/  IADD3 R9, P4, PT, R20, R49, RZ ;  /* 0x0000003114097210 */ /* 0x000fe20007f9e0ff */
[----:B------:R-:W-:Y:S01]  /*1170*/  IMAD R161, R74, 0x2, R159 ;  /* 0x000000024aa17824 */ /* 0x000fe200078e029f */
[----:B------:R-:W-:Y:S01]  /*1180*/  LEA.HI.X.SX32 R10, R16, R51, 0x1, P2 ;  /* 0x00000033100a7211 */ /* 0x000fe200010f0eff */
[C---:B------:R-:W-:Y:S01]  /*1190*/  IMAD R54, R135.reuse, 0x2, R52 ;  /* 0x0000000287367824 */ /* 0x040fe200078e0234 */
[-C--:B------:R-:W-:Y:S01]  /*11a0*/  IADD3 R13, P2, PT, R22, R49.reuse, RZ ;  /* 0x00000031160d7210 */ /* 0x080fe20007f5e0ff */
[----:B------:R-:W-:Y:S01]  /*11b0*/  IMAD R163, R74, 0x2, R161 ;  /* 0x000000024aa37824 */ /* 0x000fe200078e02a1 */
[----:B------:R-:W-:Y:S01]  /*11c0*/  IADD3 R14, P3, PT, R24, R49, RZ ;  /* 0x00000031180e7210 */ /* 0x000fe20007f7e0ff */
[C---:B------:R-:W-:Y:S01]  /*11d0*/  IMAD R120, R135.reuse, 0x2, R54 ;  /* 0x0000000287787824 */ /* 0x040fe200078e0236 */
[----:B------:R-:W-:Y:S01]  /*11e0*/  LEA.HI.X.SX32 R12, R20, R51, 0x1, P4 ;  /* 0x00000033140c7211 */ /* 0x000fe200020f0eff */
[----:B------:R-:W-:Y:S01]  /*11f0*/  IMAD R165, R74, 0x2, R163 ;  /* 0x000000024aa57824 */ /* 0x000fe200078e02a3 */
[----:B------:R-:W-:Y:S01]  /*1200*/  IADD3 R15, P4, PT, R26, R49, RZ ;  /* 0x000000311a0f7210 */ /* 0x000fe20007f9e0ff */
[C---:B------:R-:W-:Y:S01]  /*1210*/  IMAD R60, R135.reuse, 0x2, R120 ;  /* 0x00000002873c7824 */ /* 0x040fe200078e0278 */
[-C--:B------:R-:W-:Y:S01]  /*1220*/  LEA.HI.X.SX32 R16, R22, R51.reuse, 0x1, P2 ;  /* 0x0000003316107211 */ /* 0x080fe200010f0eff */
        /* <DEDUP_REMOVED lines=26> */
[----:B------:R-:W-:Y:S01]  /*13d0*/  IMAD R135, R135, 0x2, R70 ;  /* 0x0000000287877824 */ /* 0x000fe200078e0246 */
[-C--:B------:R-:W-:Y:S01]  /*13e0*/  IADD3 R33, P2, PT, R42, R49.reuse, RZ ;  /* 0x000000312a217210 */ /* 0x080fe20007f5e0ff */
[----:B------:R-:W-:Y:S01]  /*13f0*/  IMAD R181, R74, 0x2, R179 ;  /* 0x000000024ab57824 */ /* 0x000fe200078e02b3 */
[----:B------:R-:W-:Y:S01]  /*1400*/  IADD3 R34, P3, PT, R44, R49, RZ ;  /* 0x000000312c227210 */ /* 0x000fe20007f7e0ff */
[----:B------:R-:W-:Y:S01]  /*1410*/  IMAD R209, R225, 0x4, R58 ;  /* 0x00000004e1d17824 */ /* 0x000fe200078e023a */
[----:B------:R-:W-:Y:S01]  /*1420*/  LEA.HI.X.SX32 R31, R38, R51, 0x1, P4 ;  /* 0x00000033261f7211 */ /* 0x000fe200020f0eff */
[----:B------:R-:W-:Y:S01]  /*1430*/  IMAD R183, R74, 0x2, R181 ;  /* 0x000000024ab77824 */ /* 0x000fe200078e02b5 */
[----:B------:R-:W-:Y:S01]  /*1440*/  IADD3 R35, P4, PT, R46, R49, RZ ;  /* 0x000000312e237210 */ /* 0x000fe20007f9e0ff */
[----:B------:R-:W-:Y:S01]  /*1450*/  IMAD.SHL.U32 R209, R209, 0x8, RZ ;  /* 0x00000008d1d17824 */ /* 0x000fe200078e00ff */
[-C--:B------:R-:W-:Y:S01]  /*1460*/  LEA.HI.X.SX32 R37, R42, R51.reuse, 0x1, P2 ;  /* 0x000000332a257211 */ /* 0x080fe200010f0eff */
[----:B------:R-:W-:Y:S01]  /*1470*/  IMAD R185, R74, 0x2, R183 ;  /* 0x000000024ab97824 */ /* 0x000fe200078e02b7 */
[----:B------:R-:W-:Y:S01]  /*1480*/  LEA.HI.X.SX32 R38, R44, R51, 0x1, P3 ;  /* 0x000000332c267211 */ /* 0x000fe200018f0eff */
[----:B------:R-:W-:Y:S01]  /*1490*/  IMAD.MOV.U32 R234, RZ, RZ, 0x3f800000 ;  /* 0x3f800000ffea7424 */ /* 0x000fe200078e00ff */
[-C--:B------:R-:W-:Y:S01]  /*14a0*/  IADD3 R41, P2, PT, R50, R49.reuse, RZ ;  /* 0x0000003132297210 */ /* 0x080fe20007f5e0ff */
[----:B------:R-:W-:Y:S01]  /*14b0*/  IMAD R187, R74, 0x2, R185 ;  /* 0x000000024abb7824 */ /* 0x000fe200078e02b9 */
[----:B------:R-:W-:Y:S01]  /*14c0*/  IADD3 R42, P3, PT, R52, R49, RZ ;  /* 0x00000031342a7210 */ /* 0x000fe20007f7e0ff */
[----:B------:R-:W-:Y:S01]  /*14d0*/  IMAD.MOV.U32 R235, RZ, RZ, 0x3f800000 ;  /* 0x3f800000ffeb7424 */ /* 0x000fe200078e00ff */
[-C--:B------:R-:W-:Y:S01]  /*14e0*/  LEA.HI.X.SX32 R39, R46, R51.reuse, 0x1, P4 ;  /* 0x000000332e277211 */ /* 0x080fe200020f0eff */
[----:B------:R-:W-:Y:S01]  /*14f0*/  IMAD R189, R74, 0x2, R187 ;  /* 0x000000024abd7824 */ /* 0x000fe200078e02bb */
[-C--:B------:R-:W-:Y:S01]  /*1500*/  LEA.HI.X.SX32 R45, R50, R51.reuse, 0x1, P2 ;  /* 0x00000033322d7211 */ /* 0x080fe200010f0eff */
[----:B------:R-:W-:Y:S01]  /*1510*/  IMAD.MOV.U32 R232, RZ, RZ, 0x3f800000 ;  /* 0x3f800000ffe87424 */ /* 0x000fe200078e00ff */
[----:B------:R-:W-:Y:S01]  /*1520*/  LEA.HI.X.SX32 R46, R52, R51, 0x1, P3 ;  /* 0x00000033342e7211 */ /* 0x000fe200018f0eff */
[----:B------:R-:W-:Y:S01]  /*1530*/  IMAD R191, R74, 0x2, R189 ;  /* 0x000000024abf7824 */ /* 0x000fe200078e02bd */
[-C--:B------:R-:W-:Y:S01]  /*1540*/  IADD3 R121, P2, PT, R60, R49.reuse, RZ ;  /* 0x000000313c797210 */ /* 0x080fe20007f5e0ff */
[----:B------:R-:W-:Y:S01]  /*1550*/  IMAD.MOV.U32 R233, RZ, RZ, 0x3f800000 ;  /* 0x3f800000ffe97424 */ /* 0x000fe200078e00ff */
[----:B------:R-:W-:Y:S01]  /*1560*/  IADD3 R122, P3, PT, R124, R49, RZ ;  /* 0x000000317c7a7210 */ /* 0x000fe20007f7e0ff */
[----:B------:R-:W-:Y:S01]  /*1570*/  IMAD R193, R74, 0x2, R191 ;  /* 0x000000024ac17824 */ /* 0x000fe200078e02bf */
[----:B------:R-:W-:-:S02]  /*1580*/  LEA.HI.X.SX32 R123, R60, R51, 0x1, P2 ;  /* 0x000000333c7b7211 */ /* 0x000fc400010f0eff */
[----:B------:R-:W-:Y:S02]  /*1590*/  CS2R R60, SRZ ;  /* 0x00000000003c7805 */ /* 0x000fe4000001ff00 */
[----:B------:R-:W-:Y:S01]  /*15a0*/  LEA.HI.X.SX32 R124, R124, R51, 0x1, P3 ;  /* 0x000000337c7c7211 */ /* 0x000fe200018f0eff */
[----:B------:R-:W-:Y:S01]  /*15b0*/  IMAD R195, R74, 0x2, R193 ;  /* 0x000000024ac37824 */ /* 0x000fe200078e02c1 */
[----:B------:R-:W-:Y:S02]  /*15c0*/  IADD3 R138, P1, PT, R137, R200, RZ ;  /* 0x000000c8898a7210 */ /* 0x000fe40007f3e0ff */
[----:B------:R-:W-:Y:S02]  /*15d0*/  CS2R R52, SRZ ;  /* 0x0000000000347805 */ /* 0x000fe4000001ff00 */
[-C--:B------:R-:W-:Y:S01]  /*15e0*/  IADD3 R130, P2, PT, R66, R49.reuse, RZ ;  /* 0x0000003142827210 */ /* 0x080fe20007f5e0ff */
[----:B------:R-:W-:Y:S01]  /*15f0*/  IMAD R197, R74, 0x2, R195 ;  /* 0x000000024ac57824 */ /* 0x000fe200078e02c3 */
[----:B------:R-:W-:Y:S01]  /*1600*/  IADD3 R132, P3, PT, R68, R49, RZ ;  /* 0x0000003144847210 */ /* 0x000fe20007f7e0ff */
[----:B------:R-:W-:Y:S01]  /*1610*/  VIADD R210, R210, UR7 ;  /* 0x00000007d2d27c36 */ /* 0x000fe20008000000 */
[-C--:B------:R-:W-:Y:S01]  /*1620*/  LEA.HI.X.SX32 R129, R66, R51.reuse, 0x1, P2 ;  /* 0x0000003342817211 */ /* 0x080fe200010f0eff */
[----:B------:R-:W-:Y:S01]  /*1630*/  IMAD R199, R74, 0x2, R197 ;  /* 0x000000024ac77824 */ /* 0x000fe200078e02c5 */
[----:B------:R-:W-:-:S02]  /*1640*/  LEA.HI.X.SX32 R131, R68, R51, 0x1, P3 ;  /* 0x0000003344837211 */ /* 0x000fc400018f0eff */
[----:B------:R-:W-:Y:S02]  /*1650*/  CS2R R66, SRZ ;  /* 0x0000000000427805 */ /* 0x000fe4000001ff00 */
[----:B------:R-:W-:Y:S01]  /*1660*/  LEA.HI.X.SX32 R137, R137, R72, 0x1, P1 ;  /* 0x0000004889897211 */ /* 0x000fe200008f0eff */
[----:B------:R-:W-:Y:S01]  /*1670*/  UMOV UR4, URZ ;  /* 0x000000ff00047c82 */ /* 0x000fe20008000000 */
[-C--:B------:R-:W-:Y:S01]  /*1680*/  IADD3 R140, P1, PT, R139, R200.reuse, RZ ;  /* 0x000000c88b8c7210 */ /* 0x080fe20007f3e0ff */
[----:B------:R-:W2:Y:S01]  /*1690*/  LDCU UR13, c[0x0][0x3d4] ;  /* 0x00007a80ff0d77ac */ /* 0x000ea20008000800 */
[-C--:B------:R-:W-:Y:S02]  /*16a0*/  IADD3 R142, P2, PT, R141, R200.reuse, RZ ;  /* 0x000000c88d8e7210 */ /* 0x080fe40007f5e0ff */
[----:B------:R-:W-:Y:S01]  /*16b0*/  IADD3 R144, P3, PT, R143, R200, RZ ;  /* 0x000000c88f907210 */ /* 0x000fe20007f7e0ff */
[----:B------:R-:W-:Y:S01]  /*16c0*/  UMOV UR5, URZ ;  /* 0x000000ff00057c82 */ /* 0x000fe20008000000 */
[----:B------:R-:W-:-:S02]  /*16d0*/  LEA.HI.X.SX32 R139, R139, R72, 0x1, P1 ;  /* 0x000000488b8b7211 */ /* 0x000fc400008f0eff */
[-C--:B------:R-:W-:Y:S02]  /*16e0*/  LEA.HI.X.SX32 R141, R141, R72.reuse, 0x1, P2 ;  /* 0x000000488d8d7211 */ /* 0x080fe400010f0eff */
[----:B------:R-:W-:Y:S02]  /*16f0*/  LEA.HI.X.SX32 R143, R143, R72, 0x1, P3 ;  /* 0x000000488f8f7211 */ /* 0x000fe400018f0eff */
[-C--:B------:R-:W-:Y:S02]  /*1700*/  IADD3 R146, P1, PT, R145, R200.reuse, RZ ;  /* 0x000000c891927210 */ /* 0x080fe40007f3e0ff */
[-C--:B------:R-:W-:Y:S02]  /*1710*/  IADD3 R148, P2, PT, R147, R200.reuse, RZ ;  /* 0x000000c893947210 */ /* 0x080fe40007f5e0ff */
[----:B------:R-:W-:Y:S02]  /*1720*/  IADD3 R150, P3, PT, R149, R200, RZ ;  /* 0x000000c895967210 */ /* 0x000fe40007f7e0ff */
[----:B------:R-:W-:-:S02]  /*1730*/  IADD3 R28, P5, PT, R40, R49, RZ ;  /* 0x00000031281c7210 */ /* 0x000fc40007fbe0ff */
[-C--:B------:R-:W-:Y:S02]  /*1740*/  LEA.HI.X.SX32 R145, R145, R72.reuse, 0x1, P1 ;  /* 0x0000004891917211 */ /* 0x080fe400008f0eff */
[-C--:B------:R-:W-:Y:S02]  /*1750*/  LEA.HI.X.SX32 R147, R147, R72.reuse, 0x1, P2 ;  /* 0x0000004893937211 */ /* 0x080fe400010f0eff */
[----:B------:R-:W-:Y:S02]  /*1760*/  LEA.HI.X.SX32 R149, R149, R72, 0x1, P3 ;  /* 0x0000004895957211 */ /* 0x000fe400018f0eff */
[-C--:B------:R-:W-:Y:S02]  /*1770*/  IADD3 R152, P1, PT, R151, R200.reuse, RZ ;  /* 0x000000c897987210 */ /* 0x080fe40007f3e0ff */
[-C--:B------:R-:W-:Y:S02]  /*1780*/  IADD3 R154, P2, PT, R153, R200.reuse, RZ ;  /* 0x000000c8999a7210 */ /* 0x080fe40007f5e0ff */
[----:B------:R-:W-:-:S02]  /*1790*/  IADD3 R156, P3, PT, R155, R200, RZ ;  /* 0x000000c89b9c7210 */ /* 0x000fc40007f7e0ff */
[----:B------:R-:W-:Y:S02]  /*17a0*/  LEA.HI.X.SX32 R32, R40, R51, 0x1, P5 ;  /* 0x0000003328207211 */ /* 0x000fe400028f0eff */
[----:B------:R-:W-:Y:S02]  /*17b0*/  IADD3 R36, P5, PT, R48, R49, RZ ;  /* 0x0000003130247210 */ /* 0x000fe40007fbe0ff */
[-C--:B------:R-:W-:Y:S02]  /*17c0*/  LEA.HI.X.SX32 R151, R151, R72.reuse, 0x1, P1 ;  /* 0x0000004897977211 */ /* 0x080fe400008f0eff */
[-C--:B------:R-:W-:Y:S02]  /*17d0*/  LEA.HI.X.SX32 R153, R153, R72.reuse, 0x1, P2 ;  /* 0x0000004899997211 */ /* 0x080fe400010f0eff */
[----:B------:R-:W-:Y:S02]  /*17e0*/  LEA.HI.X.SX32 R155, R155, R72, 0x1, P3 ;  /* 0x000000489b9b7211 */ /* 0x000fe400018f0eff */
[----:B------:R-:W-:-:S02]  /*17f0*/  IADD3 R158, P1, PT, R157, R200, RZ ;  /* 0x000000c89d9e7210 */ /* 0x000fc40007f3e0ff */
[-C--:B------:R-:W-:Y:S02]  /*1800*/  IADD3 R160, P2, PT, R159, R200.reuse, RZ ;  /* 0x000000c89fa07210 */ /* 0x080fe40007f5e0ff */
[----:B------:R-:W-:Y:S02]  /*1810*/  IADD3 R162, P3, PT, R161, R200, RZ ;  /* 0x000000c8a1a27210 */ /* 0x000fe40007f7e0ff */
[----:B------:R-:W-:Y:S02]  /*1820*/  LEA.HI.X.SX32 R40, R48, R51, 0x1, P5 ;  /* 0x0000003330287211 */ /* 0x000fe400028f0eff */
[-C--:B------:R-:W-:Y:S02]  /*1830*/  IADD3 R43, P4, PT, R54, R49.reuse, RZ ;  /* 0x00000031362b7210 */ /* 0x080fe40007f9e0ff */
[----:B------:R-:W-:Y:S02]  /*1840*/  IADD3 R44, P5, PT, R120, R49, RZ ;  /* 0x00000031782c7210 */ /* 0x000fe40007fbe0ff */
[----:B------:R-:W-:-:S02]  /*1850*/  LEA.HI.X.SX32 R157, R157, R72, 0x1, P1 ;  /* 0x000000489d9d7211 */ /* 0x000fc400008f0eff */
[-C--:B------:R-:W-:Y:S02]  /*1860*/  LEA.HI.X.SX32 R159, R159, R72.reuse, 0x1, P2 ;  /* 0x000000489f9f7211 */ /* 0x080fe400010f0eff */
[----:B------:R-:W-:Y:S02]  /*1870*/  LEA.HI.X.SX32 R161, R161, R72, 0x1, P3 ;  /* 0x00000048a1a17211 */ /* 0x000fe400018f0eff */
[-C--:B------:R-:W-:Y:S02]  /*1880*/  IADD3 R164, P1, PT, R163, R200.reuse, RZ ;  /* 0x000000c8a3a47210 */ /* 0x080fe40007f3e0ff */
[-C--:B------:R-:W-:Y:S02]  /*1890*/  IADD3 R166, P2, PT, R165, R200.reuse, RZ ;  /* 0x000000c8a5a67210 */ /* 0x080fe40007f5e0ff */
[----:B------:R-:W-:Y:S02]  /*18a0*/  IADD3 R168, P3, PT, R167, R200, RZ ;  /* 0x000000c8a7a87210 */ /* 0x000fe40007f7e0ff */
[----:B------:R-:W-:-:S02]  /*18b0*/  LEA.HI.X.SX32 R47, R54, R51, 0x1, P4 ;  /* 0x00000033362f7211 */ /* 0x000fc400020f0eff */
[----:B------:R-:W-:Y:S02]  /*18c0*/  CS2R R54, SRZ ;  /* 0x0000000000367805 */ /* 0x000fe4000001ff00 */
[----:B------:R-:W-:Y:S02]  /*18d0*/  LEA.HI.X.SX32 R120, R120, R51, 0x1, P5 ;  /* 0x0000003378787211 */ /* 0x000fe400028f0eff */
[-C--:B------:R-:W-:Y:S02]  /*18e0*/  IADD3 R126, P4, PT, R62, R49.reuse, RZ ;  /* 0x000000313e7e7210 */ /* 0x080fe40007f9e0ff */
[----:B------:R-:W-:Y:S02]  /*18f0*/  IADD3 R128, P5, PT, R64, R49, RZ ;  /* 0x0000003140807210 */ /* 0x000fe40007fbe0ff */
[-C--:B------:R-:W-:Y:S02]  /*1900*/  LEA.HI.X.SX32 R163, R163, R72.reuse, 0x1, P1 ;  /* 0x00000048a3a37211 */ /* 0x080fe400008f0eff */
[----:B------:R-:W-:-:S02]  /*1910*/  LEA.HI.X.SX32 R165, R165, R72, 0x1, P2 ;  /* 0x00000048a5a57211 */ /* 0x000fc400010f0eff */
[----:B------:R-:W-:Y:S02]  /*1920*/  LEA.HI.X.SX32 R167, R167, R72, 0x1, P3 ;  /* 0x00000048a7a77211 */ /* 0x000fe400018f0eff */
[-C--:B------:R-:W-:Y:S02]  /*1930*/  IADD3 R170, P1, PT, R169, R200.reuse, RZ ;  /* 0x000000c8a9aa7210 */ /* 0x080fe40007f3e0ff */
[-C--:B------:R-:W-:Y:S02]  /*1940*/  IADD3 R172, P2, PT, R171, R200.reuse, RZ ;  /* 0x000000c8abac7210 */ /* 0x080fe40007f5e0ff */
[----:B------:R-:W-:Y:S02]  /*1950*/  IADD3 R174, P3, PT, R173, R200, RZ ;  /* 0x000000c8adae7210 */ /* 0x000fe40007f7e0ff */
[----:B------:R-:W-:Y:S02]  /*1960*/  LEA.HI.X.SX32 R125, R62, R51, 0x1, P4 ;  /* 0x000000333e7d7211 */ /* 0x000fe400020f0eff */
[----:B------:R-:W-:-:S02]  /*1970*/  CS2R R62, SRZ ;  /* 0x00000000003e7805 */ /* 0x000fc4000001ff00 */
[----:B------:R-:W-:Y:S02]  /*1980*/  LEA.HI.X.SX32 R127, R64, R51, 0x1, P5 ;  /* 0x00000033407f7211 */ /* 0x000fe400028f0eff */
[----:B------:R-:W-:Y:S02]  /*1990*/  CS2R R64, SRZ ;  /* 0x0000000000407805 */ /* 0x000fe4000001ff00 */
[-C--:B------:R-:W-:Y:S02]  /*19a0*/  IADD3 R134, P4, PT, R70, R49.reuse, RZ ;  /* 0x0000003146867210 */ /* 0x080fe40007f9e0ff */
[----:B------:R-:W-:Y:S02]  /*19b0*/  IADD3 R136, P5, PT, R135, R49, RZ ;  /* 0x0000003187887210 */ /* 0x000fe40007fbe0ff */
[----:B------:R-:W-:Y:S02]  /*19c0*/  CS2R R48, SRZ ;  /* 0x0000000000307805 */ /* 0x000fe4000001ff00 */
[----:B------:R-:W-:-:S02]  /*19d0*/  LEA.HI.X.SX32 R169, R169, R72, 0x1, P1 ;  /* 0x00000048a9a97211 */ /* 0x000fc400008f0eff */
[-C--:B------:R-:W-:Y:S02]  /*19e0*/  LEA.HI.X.SX32 R171, R171, R72.reuse, 0x1, P2 ;  /* 0x00000048abab7211 */ /* 0x080fe400010f0eff */
[----:B------:R-:W-:Y:S02]  /*19f0*/  LEA.HI.X.SX32 R173, R173, R72, 0x1, P3 ;  /* 0x00000048adad7211 */ /* 0x000fe400018f0eff */
[-C--:B------:R-:W-:Y:S02]  /*1a00*/  IADD3 R176, P1, PT, R175, R200.reuse, RZ ;  /* 0x000000c8afb07210 */ /* 0x080fe40007f3e0ff */
[-C--:B------:R-:W-:Y:S02]  /*1a10*/  IADD3 R178, P2, PT, R177, R200.reuse, RZ ;  /* 0x000000c8b1b27210 */ /* 0x080fe40007f5e0ff */
[----:B------:R-:W-:Y:S02]  /*1a20*/  IADD3 R180, P3, PT, R179, R200, RZ ;  /* 0x000000c8b3b47210 */ /* 0x000fe40007f7e0ff */
[----:B------:R-:W-:-:S02]  /*1a30*/  LEA.HI.X.SX32 R133, R70, R51, 0x1, P4 ;  /* 0x0000003346857211 */ /* 0x000fc400020f0eff */
[----:B------:R-:W-:Y:S02]  /*1a40*/  LEA.HI.X.SX32 R135, R135, R51, 0x1, P5 ;  /* 0x0000003387877211 */ /* 0x000fe400028f0eff */
[----:B------:R-:W-:Y:S02]  /*1a50*/  SHF.R.U32.HI R51, RZ, 0x2, R201 ;  /* 0x00000002ff337819 */ /* 0x000fe400000116c9 */
[-C--:B------:R-:W-:Y:S02]  /*1a60*/  LEA.HI.X.SX32 R175, R175, R72.reuse, 0x1, P1 ;  /* 0x00000048afaf7211 */ /* 0x080fe400008f0eff */
[-C--:B------:R-:W-:Y:S02]  /*1a70*/  LEA.HI.X.SX32 R177, R177, R72.reuse, 0x1, P2 ;  /* 0x00000048b1b17211 */ /* 0x080fe400010f0eff */
[----:B------:R-:W-:Y:S02]  /*1a80*/  LEA.HI.X.SX32 R179, R179, R72, 0x1, P3 ;  /* 0x00000048b3b37211 */ /* 0x000fe400018f0eff */
[----:B------:R-:W-:-:S02]  /*1a90*/  IADD3 R182, P1, PT, R181, R200, RZ ;  /* 0x000000c8b5b67210 */ /* 0x000fc40007f3e0ff */
[-C--:B------:R-:W-:Y:S02]  /*1aa0*/  IADD3 R184, P2, PT, R183, R200.reuse, RZ ;  /* 0x000000c8b7b87210 */ /* 0x080fe40007f5e0ff */
[----:B------:R-:W-:Y:S02]  /*1ab0*/  IADD3 R186, P3, PT, R185, R200, RZ ;  /* 0x000000c8b9ba7210 */ /* 0x000fe40007f7e0ff */
[----:B------:R-:W-:Y:S02]  /*1ac0*/  SGXT.U32 R51, R51, 0x3 ;  /* 0x000000033333781a */ /* 0x000fe40000000000 */
[-C--:B------:R-:W-:Y:S02]  /*1ad0*/  LEA.HI.X.SX32 R181, R181, R72.reuse, 0x1, P1 ;  /* 0x00000048b5b57211 */ /* 0x080fe400008f0eff */
[-C--:B------:R-:W-:Y:S02]  /*1ae0*/  LEA.HI.X.SX32 R183, R183, R72.reuse, 0x1, P2 ;  /* 0x00000048b7b77211 */ /* 0x080fe400010f0eff */
[----:B------:R-:W-:-:S02]  /*1af0*/  LEA.HI.X.SX32 R185, R185, R72, 0x1, P3 ;  /* 0x00000048b9b97211 */ /* 0x000fc400018f0eff */
[-C--:B------:R-:W-:Y:S02]  /*1b00*/  IADD3 R188, P1, PT, R187, R200.reuse, RZ ;  /* 0x000000c8bbbc7210 */ /* 0x080fe40007f3e0ff */
[-C--:B------:R-:W-:Y:S02]  /*1b10*/  IADD3 R190, P2, PT, R189, R200.reuse, RZ ;  /* 0x000000c8bdbe7210 */ /* 0x080fe40007f5e0ff */
[----:B------:R-:W-:Y:S02]  /*1b20*/  IADD3 R192, P3, PT, R191, R200, RZ ;  /* 0x000000c8bfc07210 */ /* 0x000fe40007f7e0ff */
[----:B------:R-:W-:Y:S02]  /*1b30*/  LOP3.LUT R212, R51, 0x18, RZ, 0xfc, !PT ;  /* 0x0000001833d47812 */ /* 0x000fe400078efcff */
[-C--:B------:R-:W-:Y:S02]  /*1b40*/  LEA.HI.X.SX32 R187, R187, R72.reuse, 0x1, P1 ;  /* 0x00000048bbbb7211 */ /* 0x080fe400008f0eff */
[----:B------:R-:W-:-:S02]  /*1b50*/  LEA.HI.X.SX32 R189, R189, R72, 0x1, P2 ;  /* 0x00000048bdbd7211 */ /* 0x000fc400010f0eff */
[----:B------:R-:W-:Y:S02]  /*1b60*/  LEA.HI.X.SX32 R191, R191, R72, 0x1, P3 ;  /* 0x00000048bfbf7211 */ /* 0x000fe400018f0eff */
[-C--:B------:R-:W-:Y:S02]  /*1b70*/  IADD3 R194, P1, PT, R193, R200.reuse, RZ ;  /* 0x000000c8c1c27210 */ /* 0x080fe40007f3e0ff */
[-C--:B------:R-:W-:Y:S02]  /*1b80*/  IADD3 R196, P2, PT, R195, R200.reuse, RZ ;  /* 0x000000c8c3c47210 */ /* 0x080fe40007f5e0ff */
[-C--:B------:R-:W-:Y:S02]  /*1b90*/  IADD3 R198, P3, PT, R197, R200.reuse, RZ ;  /* 0x000000c8c5c67210 */ /* 0x080fe40007f7e0ff */
[----:B------:R-:W-:Y:S02]  /*1ba0*/  LEA R212, R212, UR7, 0x4 ;  /* 0x00000007d4d47c11 */ /* 0x000fe4000f8e20ff */
[----:B------:R-:W-:-:S02]  /*1bb0*/  IADD3 R200, P4, PT, R199, R200, RZ ;  /* 0x000000c8c7c87210 */ /* 0x000fc40007f9e0ff */
[----:B------:R-:W-:Y:S01]  /*1bc0*/  LEA.HI.X.SX32 R193, R193, R72, 0x1, P1 ;  /* 0x00000048c1c17211 */ /* 0x000fe200008f0eff */
[----:B------:R-:W-:Y:S01]  /*1bd0*/  IMAD.IADD R211, R57, 0x1, R212 ;  /* 0x0000000139d37824 */ /* 0x000fe200078e02d4 */
[----:B------:R-:W-:Y:S02]  /*1be0*/  LOP3.LUT R222, R51, R56, RZ, 0xfc, !PT ;  /* 0x0000003833de7212 */ /* 0x000fe400078efcff */
[C-C-:B------:R-:W-:Y:S02]  /*1bf0*/  LOP3.LUT R221, R56.reuse, 0x8, R51.reuse, 0xfe, !PT ;  /* 0x0000000838dd7812 */ /* 0x140fe400078efe33 */
[C-C-:B------:R-:W-:Y:S02]  /*1c00*/  LOP3.LUT R220, R56.reuse, 0x10, R51.reuse, 0xfe, !PT ;  /* 0x0000001038dc7812 */ /* 0x140fe400078efe33 */
[----:B------:R-:W-:Y:S02]  /*1c10*/  LOP3.LUT R219, R56, 0x18, R51, 0xfe, !PT ;  /* 0x0000001838db7812 */ /* 0x000fe400078efe33 */
[----:B------:R-:W-:-:S02]  /*1c20*/  CS2R R50, SRZ ;  /* 0x0000000000327805 */ /* 0x000fc4000001ff00 */
[-C--:B------:R-:W-:Y:S02]  /*1c30*/  LEA.HI.X.SX32 R195, R195, R72.reuse, 0x1, P2 ;  /* 0x00000048c3c37211 */ /* 0x080fe400010f0eff */
[-C--:B------:R-:W-:Y:S02]  /*1c40*/  LEA.HI.X.SX32 R197, R197, R72.reuse, 0x1, P3 ;  /* 0x00000048c5c57211 */ /* 0x080fe400018f0eff */
[----:B------:R-:W-:Y:S02]  /*1c50*/  LEA.HI.X.SX32 R199, R199, R72, 0x1, P4 ;  /* 0x00000048c7c77211 */ /* 0x000fe400020f0eff */
[----:B------:R-:W-:Y:S02]  /*1c60*/  LOP3.LUT P1, RZ, R201, 0x3, RZ, 0xc0, !PT ;  /* 0x00000003c9ff7812 */ /* 0x000fe4000782c0ff */
[C---:B------:R-:W-:Y:S02]  /*1c70*/  LOP3.LUT R208, R209.reuse, 0x20, RZ, 0x3c, !PT ;  /* 0x00000020d1d07812 */ /* 0x040fe400078e3cff */
[----:B------:R-:W-:-:S02]  /*1c80*/  LOP3.LUT R207, R209, 0x40, RZ, 0x3c, !PT ;  /* 0x00000040d1cf7812 */ /* 0x000fc400078e3cff */
[----:B012---:R-:W-:-:S07]  /*1c90*/  LOP3.LUT R206, R209, 0x60, RZ, 0x3c, !PT ;  /* 0x00000060d1ce7812 */ /* 0x007fce00078e3cff */
.L_x_1:
[----:B------:R-:W-:Y:S02]  /*1ca0*/  USHF.R.S32.HI UR9, URZ, 0x1f, UR4 ;  /* 0x0000001fff097899 */ /* 0x000fe40008011404 */
[----:B------:R-:W-:Y:S02]  /*1cb0*/  IADD3 R58, P2, PT, R0, UR4, RZ ;  /* 0x00000004003a7c10 */ /* 0x000fe4000ff5e0ff */
[----:B------:R-:W-:Y:S02]  /*1cc0*/  IADD3 R76, P3, PT, R2, UR4, RZ ;  /* 0x00000004024c7c10 */ /* 0x000fe4000ff7e0ff */
[----:B------:R-:W-:Y:S02]  /*1cd0*/  IADD3.X R59, PT, PT, R4, UR9, RZ, P2, !PT ;  /* 0x00000009043b7c10 */ /* 0x000fe400097fe4ff */
[----:B------:R-:W-:Y:S02]  /*1ce0*/  IADD3 R56, P2, PT, R3, UR4, RZ ;  /* 0x0000000403387c10 */ /* 0x000fe4000ff5e0ff */
[----:B------:R-:W-:Y:S01]  /*1cf0*/  IADD3.X R77, PT, PT, R5, UR9, RZ, P3, !PT ;  /* 0x00000009054d7c10 */ /* 0x000fe20009ffe4ff */
[----:B------:R0:W2:Y:S01]  /*1d00*/  LDG.E.U8 R83, desc[UR10][R58.64] ;  /* 0x0000000a3a537981 */ /* 0x0000a2000c1e1100 */
[----:B------:R-:W-:-:S02]  /*1d10*/  IADD3.X R57, PT, PT, R6, UR9, RZ, P2, !PT ;  /* 0x0000000906397c10 */ /* 0x000fc400097fe4ff */
[----:B------:R-:W-:Y:S01]  /*1d20*/  IADD3 R74, P3, PT, R7, UR4, RZ ;  /* 0x00000004074a7c10 */ /* 0x000fe2000ff7e0ff */
[----:B------:R1:W3:Y:S01]  /*1d30*/  LDG.E.U8 R85, desc[UR10][R76.64] ;  /* 0x0000000a4c557981 */ /* 0x0002e2000c1e1100 */
[----:B------:R-:W-:Y:S02]  /*1d40*/  IADD3 R72, P2, PT, R8, UR4, RZ ;  /* 0x0000000408487c10 */ /* 0x000fe4000ff5e0ff */
[----:B------:R-:W-:Y:S01]  /*1d50*/  IADD3.X R75, PT, PT, R10, UR9, RZ, P3, !PT ;  /* 0x000000090a4b7c10 */ /* 0x000fe20009ffe4ff */
[----:B------:R4:W5:Y:S01]  /*1d60*/  LDG.E.U8 R82, desc[UR10][R56.64] ;  /* 0x0000000a38527981 */ /* 0x000962000c1e1100 */
[----:B------:R-:W-:Y:S02]  /*1d70*/  IADD3.X R73, PT, PT, R11, UR9, RZ, P2, !PT ;  /* 0x000000090b497c10 */ /* 0x000fe400097fe4ff */
[----:B------:R-:W-:Y:S01]  /*1d80*/  IADD3 R70, P3, PT, R9, UR4, RZ ;  /* 0x0000000409467c10 */ /* 0x000fe2000ff7e0ff */
[----:B------:R4:W3:Y:S01]  /*1d90*/  LDG.E.U8 R87, desc[UR10][R74.64] ;  /* 0x0000000a4a577981 */ /* 0x0008e2000c1e1100 */
[----:B------:R-:W-:-:S02]  /*1da0*/  IADD3 R68, P2, PT, R13, UR4, RZ ;  /* 0x000000040d447c10 */ /* 0x000fc4000ff5e0ff */
[----:B------:R-:W-:Y:S01]  /*1db0*/  IADD3.X R71, PT, PT, R12, UR9, RZ, P3, !PT ;  /* 0x000000090c477c10 */ /* 0x000fe20009ffe4ff */
[----:B------:R4:W3:Y:S01]  /*1dc0*/  LDG.E.U8 R89, desc[UR10][R72.64] ;  /* 0x0000000a48597981 */ /* 0x0008e2000c1e1100 */
[----:B------:R-:W-:Y:S02]  /*1dd0*/  IADD3.X R69, PT, PT, R16, UR9, RZ, P2, !PT ;  /* 0x0000000910457c10 */ /* 0x000fe400097fe4ff */
[----:B0-----:R-:W-:Y:S01]  /*1de0*/  IADD3 R58, P3, PT, R25, UR4, RZ ;  /* 0x00000004193a7c10 */ /* 0x001fe2000ff7e0ff */
[----:B------:R0:W5:Y:S01]  /*1df0*/  LDG.E.U8 R91, desc[UR10][R70.64] ;  /* 0x0000000a465b7981 */ /* 0x000162000c1e1100 */
[----:B-1----:R-:W-:Y:S02]  /*1e00*/  IADD3 R76, P2, PT, R26, UR4, RZ ;  /* 0x000000041a4c7c10 */ /* 0x002fe4000ff5e0ff */
[----:B------:R-:W-:Y:S01]  /*1e10*/  IADD3.X R59, PT, PT, R29, UR9, RZ, P3, !PT ;  /* 0x000000091d3b7c10 */ /* 0x000fe20009ffe4ff */
[----:B------:R1:W5:Y:S01]  /*1e20*/  LDG.E.U8 R84, desc[UR10][R68.64] ;  /* 0x0000000a44547981 */ /* 0x000362000c1e1100 */
[----:B------:R-:W-:-:S02]  /*1e30*/  IADD3.X R77, PT, PT, R30, UR9, RZ, P2, !PT ;  /* 0x000000091e4d7c10 */ /* 0x000fc400097fe4ff */
[----:B----4-:R-:W-:Y:S01]  /*1e40*/  IADD3 R56, P3, PT, R27, UR4, RZ ;  /* 0x000000041b387c10 */ /* 0x010fe2000ff7e0ff */
[----:B------:R4:W5:Y:S01]  /*1e50*/  LDG.E.U8 R93, desc[UR10][R58.64] ;  /* 0x0000000a3a5d7981 */ /* 0x000962000c1e1100 */
[----:B------:R-:W-:Y:S02]  /*1e60*/  IADD3 R74, P2, PT, R28, UR4, RZ ;  /* 0x000000041c4a7c10 */ /* 0x000fe4000ff5e0ff */
[----:B------:R-:W-:Y:S01]  /*1e70*/  IADD3.X R57, PT, PT, R31, UR9, RZ, P3, !PT ;  /* 0x000000091f397c10 */ /* 0x000fe20009ffe4ff */
[----:B------:R1:W5:Y:S01]  /*1e80*/  LDG.E.U8 R95, desc[UR10][R76.64] ;  /* 0x0000000a4c5f7981 */ /* 0x000362000c1e1100 */
[----:B------:R-:W-:Y:S02]  /*1e90*/  IADD3.X R75, PT, PT, R32, UR9, RZ, P2, !PT ;  /* 0x00000009204b7c10 */ /* 0x000fe400097fe4ff */
[----:B------:R-:W-:Y:S01]  /*1ea0*/  IADD3 R72, P3, PT, R33, UR4, RZ ;  /* 0x0000000421487c10 */ /* 0x000fe2000ff7e0ff */
[----:B------:R4:W5:Y:S01]  /*1eb0*/  LDG.E.U8 R86, desc[UR10][R56.64] ;  /* 0x0000000a38567981 */ /* 0x000962000c1e1100 */
[----:B0-----:R-:W-:-:S02]  /*1ec0*/  IADD3 R70, P2, PT, R34, UR4, RZ ;  /* 0x0000000422467c10 */ /* 0x001fc4000ff5e0ff */
[----:B------:R-:W-:Y:S01]  /*1ed0*/  IADD3.X R73, PT, PT, R37, UR9, RZ, P3, !PT ;  /* 0x0000000925497c10 */ /* 0x000fe20009ffe4ff */
[----:B------:R0:W5:Y:S01]  /*1ee0*/  LDG.E.U8 R97, desc[UR10][R74.64] ;  /* 0x0000000a4a617981 */ /* 0x000162000c1e1100 */
[----:B------:R-:W-:Y:S02]  /*1ef0*/  IADD3.X R71, PT, PT, R38, UR9, RZ, P2, !PT ;  /* 0x0000000926477c10 */ /* 0x000fe400097fe4ff */
[----:B-1----:R-:W-:Y:S01]  /*1f00*/  IADD3 R68, P3, PT, R35, UR4, RZ ;  /* 0x0000000423447c10 */ /* 0x002fe2000ff7e0ff */
[----:B------:R1:W5:Y:S01]  /*1f10*/  LDG.E.U8 R99, desc[UR10][R72.64] ;  /* 0x0000000a48637981 */ /* 0x000362000c1e1100 */
[----:B----4-:R-:W-:Y:S02]  /*1f20*/  IADD3 R58, P2, PT, R36, UR4, RZ ;  /* 0x00000004243a7c10 */ /* 0x010fe4000ff5e0ff */
[----:B------:R-:W-:Y:S01]  /*1f30*/  IADD3.X R69, PT, PT, R39, UR9, RZ, P3, !PT ;  /* 0x0000000927457c10 */ /* 0x000fe20009ffe4ff */
[----:B------:R4:W5:Y:S01]  /*1f40*/  LDG.E.U8 R101, desc[UR10][R70.64] ;  /* 0x0000000a46657981 */ /* 0x000962000c1e1100 */
[----:B------:R-:W-:-:S02]  /*1f50*/  IADD3.X R59, PT, PT, R40, UR9, RZ, P2, !PT ;  /* 0x00000009283b7c10 */ /* 0x000fc400097fe4ff */
[----:B------:R-:W-:Y:S01]  /*1f60*/  IADD3 R76, P3, PT, R41, UR4, RZ ;  /* 0x00000004294c7c10 */ /* 0x000fe2000ff7e0ff */
[----:B------:R4:W5:Y:S01]  /*1f70*/  LDG.E.U8 R88, desc[UR10][R68.64] ;  /* 0x0000000a44587981 */ /* 0x000962000c1e1100 */
[----:B------:R-:W-:Y:S02]  /*1f80*/  IADD3 R56, P2, PT, R42, UR4, RZ ;  /* 0x000000042a387c10 */ /* 0x000fe4000ff5e0ff */
[----:B------:R-:W-:Y:S01]  /*1f90*/  IADD3.X R77, PT, PT, R45, UR9, RZ, P3, !PT ;  /* 0x000000092d4d7c10 */ /* 0x000fe20009ffe4ff */
[----:B------:R4:W5:Y:S01]  /*1fa0*/  LDG.E.U8 R103, desc[UR10][R58.64] ;  /* 0x0000000a3a677981 */ /* 0x000962000c1e1100 */
[----:B------:R-:W-:Y:S02]  /*1fb0*/  IADD3.X R57, PT, PT, R46, UR9, RZ, P2, !PT ;  /* 0x000000092e397c10 */ /* 0x000fe400097fe4ff */
[----:B0-----:R-:W-:Y:S01]  /*1fc0*/  IADD3 R74, P3, PT, R43, UR4, RZ ;  /* 0x000000042b4a7c10 */ /* 0x001fe2000ff7e0ff */
[----:B------:R-:W5:Y:S01]  /*1fd0*/  LDG.E.U8 R105, desc[UR10][R76.64] ;  /* 0x0000000a4c697981 */ /* 0x000f62000c1e1100 */
[----:B-1----:R-:W-:-:S02]  /*1fe0*/  IADD3 R72, P2, PT, R121, UR4, RZ ;  /* 0x0000000479487c10 */ /* 0x002fc4000ff5e0ff */
[----:B------:R-:W-:Y:S01]  /*1ff0*/  IADD3.X R75, PT, PT, R47, UR9, RZ, P3, !PT ;  /* 0x000000092f4b7c10 */ /* 0x000fe20009ffe4ff */
[----:B------:R-:W5:Y:S01]  /*2000*/  LDG.E.U8 R107, desc[UR10][R56.64] ;  /* 0x0000000a386b7981 */ /* 0x000f62000c1e1100 */
[----:B------:R-:W-:Y:S02]  /*2010*/  IADD3.X R73, PT, PT, R123, UR9, RZ, P2, !PT ;  /* 0x000000097b497c10 */ /* 0x000fe400097fe4ff */
[----:B----4-:R-:W-:Y:S01]  /*2020*/  IADD3 R70, P3, PT, R122, UR4, RZ ;  /* 0x000000047a467c10 */ /* 0x010fe2000ff7e0ff */
[----:B------:R0:W4:Y:S01]  /*2030*/  LDG.E.U8 R90, desc[UR10][R74.64] ;  /* 0x0000000a4a5a7981 */ /* 0x000122000c1e1100 */
[----:B------:R-:W-:Y:S02]  /*2040*/  IADD3 R68, P2, PT, R126, UR4, RZ ;  /* 0x000000047e447c10 */ /* 0x000fe4000ff5e0ff */
[----:B------:R-:W-:Y:S01]  /*2050*/  IADD3.X R71, PT, PT, R124, UR9, RZ, P3, !PT ;  /* 0x000000097c477c10 */ /* 0x000fe20009ffe4ff */
[----:B------:R1:W4:Y:S01]  /*2060*/  LDG.E.U8 R111, desc[UR10][R72.64] ;  /* 0x0000000a486f7981 */ /* 0x000322000c1e1100 */
[----:B------:R-:W-:-:S02]  /*2070*/  IADD3.X R69, PT, PT, R125, UR9, RZ, P2, !PT ;  /* 0x000000097d457c10 */ /* 0x000fc400097fe4ff */
[----:B------:R-:W-:Y:S01]  /*2080*/  IADD3 R58, P3, PT, R130, UR4, RZ ;  /* 0x00000004823a7c10 */ /* 0x000fe2000ff7e0ff */
[----:B------:R1:W4:Y:S01]  /*2090*/  LDG.E.U8 R113, desc[UR10][R70.64] ;  /* 0x0000000a46717981 */ /* 0x000322000c1e1100 */
[----:B------:R-:W-:Y:S02]  /*20a0*/  IADD3 RZ, P2, PT, R15, UR4, RZ ;  /* 0x000000040fff7c10 */ /* 0x000fe4000ff5e0ff */
[----:B------:R-:W-:Y:S01]  /*20b0*/  IADD3.X R59, PT, PT, R129, UR9, RZ, P3, !PT ;  /* 0x00000009813b7c10 */ /* 0x000fe20009ffe4ff */
[----:B------:R1:W4:Y:S01]  /*20c0*/  LDG.E.U8 R92, desc[UR10][R68.64] ;  /* 0x0000000a445c7981 */ /* 0x000322000c1e1100 */
[----:B0-----:R-:W-:Y:S02]  /*20d0*/  IADD3.X R75, PT, PT, R18, UR9, RZ, P2, !PT ;  /* 0x00000009124b7c10 */ /* 0x001fe400097fe4ff */
[----:B------:R-:W-:Y:S01]  /*20e0*/  IADD3 R56, P4, PT, R132, UR4, RZ ;  /* 0x0000000484387c10 */ /* 0x000fe2000ff9e0ff */
[----:B------:R0:W4:Y:S01]  /*20f0*/  LDG.E.U8 R117, desc[UR10][R58.64] ;  /* 0x0000000a3a757981 */ /* 0x000122000c1e1100 */
[----:B------:R-:W-:-:S02]  /*2100*/  IADD3 RZ, P3, PT, R20, UR4, RZ ;  /* 0x0000000414ff7c10 */ /* 0x000fc4000ff7e0ff */
[----:B------:R-:W-:Y:S02]  /*2110*/  IADD3 RZ, P2, PT, R19, UR4, RZ ;  /* 0x0000000413ff7c10 */ /* 0x000fe4000ff5e0ff */
[----:B------:R-:W-:Y:S02]  /*2120*/  IADD3.X R57, PT, PT, R131, UR9, RZ, P4, !PT ;  /* 0x0000000983397c10 */ /* 0x000fe4000a7fe4ff */
[----:B------:R-:W-:Y:S02]  /*2130*/  IADD3.X R79, PT, PT, R23, UR9, RZ, P3, !PT ;  /* 0x00000009174f7c10 */ /* 0x000fe40009ffe4ff */
[----:B------:R-:W-:Y:S01]  /*2140*/  IADD3.X R81, PT, PT, R22, UR9, RZ, P2, !PT ;  /* 0x0000000916517c10 */ /* 0x000fe200097fe4ff */
[----:B------:R0:W4:Y:S01]  /*2150*/  LDG.E.U8 R119, desc[UR10][R56.64] ;  /* 0x0000000a38777981 */ /* 0x000122000c1e1100 */
[----:B------:R-:W-:Y:S02]  /*2160*/  IADD3 R76, P4, PT, R134, UR4, RZ ;  /* 0x00000004864c7c10 */ /* 0x000fe4000ff9e0ff */
[----:B------:R-:W-:-:S02]  /*2170*/  IADD3 RZ, P2, PT, R14, UR4, RZ ;  /* 0x000000040eff7c10 */ /* 0x000fc4000ff5e0ff */
[----:B------:R-:W-:Y:S02]  /*2180*/  IADD3 RZ, P3, PT, R21, UR4, RZ ;  /* 0x0000000415ff7c10 */ /* 0x000fe4000ff7e0ff */
[----:B------:R-:W-:Y:S02]  /*2190*/  IADD3.X R77, PT, PT, R133, UR9, RZ, P4, !PT ;  /* 0x00000009854d7c10 */ /* 0x000fe4000a7fe4ff */
[----:B-1----:R-:W-:Y:S02]  /*21a0*/  IADD3.X R73, PT, PT, R17, UR9, RZ, P2, !PT ;  /* 0x0000000911497c10 */ /* 0x002fe400097fe4ff */
[----:B------:R-:W-:Y:S01]  /*21b0*/  IADD3.X R71, PT, PT, R24, UR9, RZ, P3, !PT ;  /* 0x0000000918477c10 */ /* 0x000fe20009ffe4ff */
[----:B------:R-:W-:Y:S01]  /*21c0*/  VIADD R74, R15, UR4 ;  /* 0x000000040f4a7c36 */ /* 0x000fe20008000000 */
[----:B------:R-:W-:Y:S01]  /*21d0*/  IADD3 R68, P2, PT, R44, UR4, RZ ;  /* 0x000000042c447c10 */ /* 0x000fe2000ff5e0ff */
[----:B------:R-:W-:Y:S01]  /*21e0*/  VIADD R78, R20, UR4 ;  /* 0x00000004144e7c36 */ /* 0x000fe20008000000 */
[----:B0-----:R-:W-:Y:S01]  /*21f0*/  IADD3 R58, P4, PT, R128, UR4, RZ ;  /* 0x00000004803a7c10 */ /* 0x001fe2000ff9e0ff */
[----:B------:R-:W-:Y:S01]  /*2200*/  VIADD R80, R19, UR4 ;  /* 0x0000000413507c36 */ /* 0x000fe20008000000 */
[----:B------:R-:W-:Y:S01]  /*2210*/  IADD3 R56, P3, PT, R136, UR4, RZ ;  /* 0x0000000488387c10 */ /* 0x000fe2000ff7e0ff */
[----:B------:R-:W-:Y:S01]  /*2220*/  VIADD R72, R14, UR4 ;  /* 0x000000040e487c36 */ /* 0x000fe20008000000 */
[----:B------:R-:W-:Y:S01]  /*2230*/  IADD3.X R69, PT, PT, R120, UR9, RZ, P2, !PT ;  /* 0x0000000978457c10 */ /* 0x000fe200097fe4ff */
[----:B------:R-:W-:Y:S01]  /*2240*/  VIADD R70, R21, UR4 ;  /* 0x0000000415467c36 */ /* 0x000fe20008000000 */
[----:B------:R-:W-:Y:S01]  /*2250*/  IADD3.X R59, PT, PT, R127, UR9, RZ, P4, !PT ;  /* 0x000000097f3b7c10 */ /* 0x000fe2000a7fe4ff */
[----:B------:R-:W4:Y:S01]  /*2260*/  LDG.E.U8 R75, desc[UR10][R74.64] ;  /* 0x0000000a4a4b7981 */ /* 0x000f22000c1e1100 */
[----:B------:R-:W-:-:S03]  /*2270*/  IADD3.X R57, PT, PT, R135, UR9, RZ, P3, !PT ;  /* 0x0000000987397c10 */ /* 0x000fc60009ffe4ff */
[----:B------:R-:W4:Y:S04]  /*2280*/  LDG.E.U8 R81, desc[UR10][R80.64] ;  /* 0x0000000a50517981 */ /* 0x000f28000c1e1100 */
[----:B------:R-:W4:Y:S04]  /*2290*/  LDG.E.U8 R76, desc[UR10][R76.64] ;  /* 0x0000000a4c4c7981 */ /* 0x000f28000c1e1100 */
[----:B------:R-:W4:Y:S04]  /*22a0*/  LDG.E.U8 R78, desc[UR10][R78.64] ;  /* 0x0000000a4e4e7981 */ /* 0x000f28000c1e1100 */
[----:B------:R-:W4:Y:S04]  /*22b0*/  LDG.E.U8 R109, desc[UR10][R68.64] ;  /* 0x0000000a446d7981 */ /* 0x000f28000c1e1100 */
[----:B------:R-:W4:Y:S04]  /*22c0*/  LDG.E.U8 R77, desc[UR10][R72.64] ;  /* 0x0000000a484d7981 */ /* 0x000f28000c1e1100 */
[----:B------:R-:W4:Y:S04]  /*22d0*/  LDG.E.U8 R79, desc[UR10][R70.64] ;  /* 0x0000000a464f7981 */ /* 0x000f28000c1e1100 */
[----:B------:R-:W4:Y:S04]  /*22e0*/  LDG.E.U8 R115, desc[UR10][R58.64] ;  /* 0x0000000a3a737981 */ /* 0x000f28000c1e1100 */
[----:B------:R-:W4:Y:S01]  /*22f0*/  LDG.E.U8 R231, desc[UR10][R56.64] ;  /* 0x0000000a38e77981 */ /* 0x000f22000c1e1100 */
[----:B------:R-:W-:Y:S06]  /*2300*/  BAR.SYNC.DEFER_BLOCKING 0x0 ;  /* 0x0000000000007b1d */ /* 0x000fec0000010000 */
[----:B--2---:R-:W-:Y:S04]  /*2310*/  STS.U8 [R226+UR7+0x1000], R83 ;  /* 0x00100053e2007988 */ /* 0x004fe80008000007 */
[----:B---3--:R-:W-:Y:S04]  /*2320*/  STS.U8 [R226+UR7+0x1200], R89 ;  /* 0x00120059e2007988 */ /* 0x008fe80008000007 */
[----:B-----5:R-:W-:Y:S04]  /*2330*/  STS.U8 [R226+UR7+0x1600], R93 ;  /* 0x0016005de2007988 */ /* 0x020fe80008000007 */
[----:B------:R-:W-:Y:S04]  /*2340*/  STS.U8 [R226+UR7+0x1800], R99 ;  /* 0x00180063e2007988 */ /* 0x000fe80008000007 */
[----:B------:R-:W-:Y:S04]  /*2350*/  STS.U8 [R226+UR7+0x1a00], R105 ;  /* 0x001a0069e2007988 */ /* 0x000fe80008000007 */
[----:B----4-:R-:W-:Y:S04]  /*2360*/  STS.U8 [R226+UR7+0x1c00], R111 ;  /* 0x001c006fe2007988 */ /* 0x010fe80008000007 */
[----:B------:R-:W-:Y:S04]  /*2370*/  STS.U8 [R226+UR7+0x1e00], R117 ;  /* 0x001e0075e2007988 */ /* 0x000fe80008000007 */
        /* <DEDUP_REMOVED lines=24> */
[----:B------:R-:W-:Y:S01]  /*2500*/  STS.U8 [R216+UR7+0x1f80], R231 ;  /* 0x001f80e7d8007988 */ /* 0x000fe20008000007 */
[----:B------:R-:W-:Y:S06]  /*2510*/  BAR.SYNC.DEFER_BLOCKING 0x0 ;  /* 0x0000000000007b1d */ /* 0x000fec0000010000 */
[----:B------:R-:W0:Y:S04]  /*2520*/  LDSM.16.M88.4 R56, [R215+0x1000] ;  /* 0x00100000d738783b */ /* 0x000e280000000200 */
[----:B------:R-:W1:Y:S04]  /*2530*/  LDSM.16.MT88.4 R72, [R214+UR7] ;  /* 0x00000007d648783b */ /* 0x000e680008004200 */
[----:B------:R-:W2:Y:S04]  /*2540*/  LDSM.16.MT88.4 R84, [R214+UR7+0x400] ;  /* 0x00040007d654783b */ /* 0x000ea80008004200 */
[----:B------:R-:W3:Y:S04]  /*2550*/  LDSM.16.MT88.4 R68, [R213+UR7] ;  /* 0x00000007d544783b */ /* 0x000ee80008004200 */
[----:B------:R-:W4:Y:S04]  /*2560*/  LDSM.16.MT88.4 R80, [R213+UR7+0x400] ;  /* 0x00040007d550783b */ /* 0x000f280008004200 */
[----:B------:R-:W5:Y:S04]  /*2570*/  LDSM.16.M88.4 R76, [R215+0x1800] ;  /* 0x00180000d74c783b */ /* 0x000f680000000200 */
[----:B------:R-:W5:Y:S04]  /*2580*/  LDSM.16.MT88.4 R104, [R214+UR7+0xc00] ;  /* 0x000c0007d668783b */ /* 0x000f680008004200 */
[----:B------:R-:W-:Y:S01]  /*2590*/  LDSM.16.MT88.4 R108, [R213+UR7+0x800] ;  /* 0x00080007d56c783b */ /* 0x000fe20008004200 */
[----:B0-----:R-:W-:-:S02]  /*25a0*/  F2FP.F16.E4M3.UNPACK_B R112, R56 ;  /* 0x00000038ff70723e */ /* 0x001fc400020006ff */
[----:B------:R-:W-:Y:S01]  /*25b0*/  F2FP.F16.E4M3.UNPACK_B R113, R57 ;  /* 0x00000039ff71723e */ /* 0x000fe200020006ff */
[----:B-1----:R-:W-:Y:S02]  /*25c0*/  IMAD.MOV.U32 R92, RZ, RZ, R72 ;  /* 0x000000ffff5c7224 */ /* 0x002fe400078e0048 */
[----:B------:R-:W-:Y:S02]  /*25d0*/  IMAD.MOV.U32 R93, RZ, RZ, R74 ;  /* 0x000000ffff5d7224 */ /* 0x000fe400078e004a */
[----:B--2---:R-:W-:Y:S02]  /*25e0*/  IMAD.MOV.U32 R94, RZ, RZ, R84 ;  /* 0x000000ffff5e7224 */ /* 0x004fe400078e0054 */
[----:B------:R-:W-:Y:S02]  /*25f0*/  IMAD.MOV.U32 R95, RZ, RZ, R86 ;  /* 0x000000ffff5f7224 */ /* 0x000fe400078e0056 */
[----:B---3--:R-:W-:Y:S02]  /*2600*/  IMAD.MOV.U32 R88, RZ, RZ, R68 ;  /* 0x000000ffff587224 */ /* 0x008fe400078e0044 */
[----:B------:R-:W-:-:S02]  /*2610*/  IMAD.MOV.U32 R89, RZ, RZ, R70 ;  /* 0x000000ffff597224 */ /* 0x000fc400078e0046 */
[----:B----4-:R-:W-:Y:S02]  /*2620*/  IMAD.MOV.U32 R90, RZ, RZ, R80 ;  /* 0x000000ffff5a7224 */ /* 0x010fe400078e0050 */
[----:B------:R-:W-:Y:S01]  /*2630*/  IMAD.MOV.U32 R91, RZ, RZ, R82 ;  /* 0x000000ffff5b7224 */ /* 0x000fe200078e0052 */
[-C--:B------:R-:W-:Y:S01]  /*2640*/  HMMA.16816.F32 R96, R92, R112.reuse, RZ ;  /* 0x000000705c60723c */ /* 0x080fe200000018ff */
[----:B-----5:R-:W-:Y:S01]  /*2650*/  F2FP.F16.E4M3.UNPACK_B R100, R76 ;  /* 0x0000004cff64723e */ /* 0x020fe200020006ff */
[----:B------:R-:W-:Y:S01]  /*2660*/  IMAD.MOV.U32 R92, RZ, RZ, R68 ;  /* 0x000000ffff5c7224 */ /* 0x000fe200078e0044 */
[----:B------:R-:W-:Y:S01]  /*2670*/  F2FP.F16.E4M3.UNPACK_B R101, R77 ;  /* 0x0000004dff65723e */ /* 0x000fe200020006ff */
[----:B------:R-:W-:Y:S02]  /*2680*/  IMAD.MOV.U32 R93, RZ, RZ, R70 ;  /* 0x000000ffff5d7224 */ /* 0x000fe400078e0046 */
[----:B------:R-:W-:Y:S02]  /*2690*/  IMAD.MOV.U32 R94, RZ, RZ, R80 ;  /* 0x000000ffff5e7224 */ /* 0x000fe400078e0050 */
[----:B------:R-:W-:Y:S01]  /*26a0*/  HMMA.16816.F32 R112, R88, R112, RZ ;  /* 0x000000705870723c */ /* 0x000fe200000018ff */
[----:B------:R-:W-:-:S02]  /*26b0*/  IMAD.MOV.U32 R88, RZ, RZ, R72 ;  /* 0x000000ffff587224 */ /* 0x000fc400078e0048 */
[----:B------:R-:W-:Y:S02]  /*26c0*/  IMAD.MOV.U32 R89, RZ, RZ, R74 ;  /* 0x000000ffff597224 */ /* 0x000fe400078e004a */
[----:B------:R-:W-:Y:S02]  /*26d0*/  IMAD.MOV.U32 R90, RZ, RZ, R84 ;  /* 0x000000ffff5a7224 */ /* 0x000fe400078e0054 */
[----:B------:R-:W-:Y:S02]  /*26e0*/  IMAD.MOV.U32 R91, RZ, RZ, R86 ;  /* 0x000000ffff5b7224 */ /* 0x000fe400078e0056 */
[----:B------:R-:W-:Y:S01]  /*26f0*/  IMAD.MOV.U32 R95, RZ, RZ, R82 ;  /* 0x000000ffff5f7224 */ /* 0x000fe200078e0052 */
[----:B------:R-:W-:Y:S01]  /*2700*/  F2FP.F16.E4M3.UNPACK_B R56, R56.H1 ;  /* 0x00000038ff38723e */ /* 0x000fe200030006ff */
[----:B------:R-:W-:Y:S01]  /*2710*/  IMAD.MOV.U32 R102, RZ, RZ, R85 ;  /* 0x000000ffff667224 */ /* 0x000fe200078e0055 */
[----:B------:R-:W-:Y:S01]  /*2720*/  F2FP.F16.E4M3.UNPACK_B R57, R57.H1 ;  /* 0x00000039ff39723e */ /* 0x000fe200030006ff */
[----:B------:R-:W-:Y:S01]  /*2730*/  IMAD.MOV.U32 R103, RZ, RZ, R87 ;  /* 0x000000ffff677224 */ /* 0x000fe200078e0057 */
[-C--:B------:R-:W-:Y:S08]  /*2740*/  HMMA.16816.F32 R88, R88, R100.reuse, RZ ;  /* 0x000000645858723c */ /* 0x080ff000000018ff */
[----:B------:R-:W-:Y:S01]  /*2750*/  HMMA.16816.F32 R92, R92, R100, RZ ;  /* 0x000000645c5c723c */ /* 0x000fe200000018ff */
[----:B------:R-:W-:-:S02]  /*2760*/  IMAD.MOV.U32 R100, RZ, RZ, R73 ;  /* 0x000000ffff647224 */ /* 0x000fc400078e0049 */
[----:B------:R-:W-:Y:S02]  /*2770*/  IMAD.MOV.U32 R101, RZ, RZ, R75 ;  /* 0x000000ffff657224 */ /* 0x000fe400078e004b */
[----:B------:R-:W-:Y:S02]  /*2780*/  IMAD.MOV.U32 R116, RZ, RZ, R69 ;  /* 0x000000ffff747224 */ /* 0x000fe400078e0045 */
[----:B------:R-:W-:Y:S02]  /*2790*/  IMAD.MOV.U32 R117, RZ, RZ, R71 ;  /* 0x000000ffff757224 */ /* 0x000fe400078e0047 */
[----:B------:R-:W-:Y:S01]  /*27a0*/  IMAD.MOV.U32 R118, RZ, RZ, R81 ;  /* 0x000000ffff767224 */ /* 0x000fe200078e0051 */
[----:B------:R-:W-:Y:S01]  /*27b0*/  HMMA.16816.F32 R96, R100, R56, R96 ;  /* 0x000000386460723c */ /* 0x000fe20000001860 */
[----:B------:R-:W0:Y:S01]  /*27c0*/  LDSM.16.MT88.4 R100, [R214+UR7+0x800] ;  /* 0x00080007d664783b */ /* 0x000e220008004200 */
[----:B------:R-:W-:-:S07]  /*27d0*/  IMAD.MOV.U32 R119, RZ, RZ, R83 ;  /* 0x000000ffff777224 */ /* 0x000fce00078e0053 */
[----:B------:R-:W-:Y:S01]  /*27e0*/  HMMA.16816.F32 R112, R116, R56, R112 ;  /* 0x000000387470723c */ /* 0x000fe20000001870 */
[----:B------:R-:W1:Y:S01]  /*27f0*/  LDSM.16.MT88.4 R116, [R213+UR7+0xc00] ;  /* 0x000c0007d574783b */ /* 0x000e620008004200 */
[----:B------:R-:W-:Y:S01]  /*2800*/  IMAD.MOV.U32 R72, RZ, RZ, R73 ;  /* 0x000000ffff487224 */ /* 0x000fe200078e0049 */
[----:B------:R-:W-:Y:S01]  /*2810*/  F2FP.F16.E4M3.UNPACK_B R76, R76.H1 ;  /* 0x0000004cff4c723e */ /* 0x000fe200030006ff */
[----:B------:R-:W-:Y:S01]  /*2820*/  IMAD.MOV.U32 R73, RZ, RZ, R75 ;  /* 0x000000ffff497224 */ /* 0x000fe200078e004b */
[----:B------:R-:W-:Y:S01]  /*2830*/  F2FP.F16.E4M3.UNPACK_B R77, R77.H1 ;  /* 0x0000004dff4d723e */ /* 0x000fe200030006ff */
[----:B------:R-:W-:Y:S02]  /*2840*/  IMAD.MOV.U32 R74, RZ, RZ, R85 ;  /* 0x000000ffff4a7224 */ /* 0x000fe400078e0055 */
[----:B------:R-:W-:Y:S02]  /*2850*/  IMAD.MOV.U32 R75, RZ, RZ, R87 ;  /* 0x000000ffff4b7224 */ /* 0x000fe400078e0057 */
[----:B------:R-:W-:-:S02]  /*2860*/  IMAD.MOV.U32 R68, RZ, RZ, R69 ;  /* 0x000000ffff447224 */ /* 0x000fc400078e0045 */
[----:B------:R-:W-:Y:S01]  /*2870*/  IMAD.MOV.U32 R69, RZ, RZ, R71 ;  /* 0x000000ffff457224 */ /* 0x000fe200078e0047 */
[----:B------:R-:W-:Y:S01]  /*2880*/  F2FP.F16.E4M3.UNPACK_B R56, R58 ;  /* 0x0000003aff38723e */ /* 0x000fe200020006ff */
[----:B------:R-:W-:Y:S01]  /*2890*/  IMAD.MOV.U32 R70, RZ, RZ, R81 ;  /* 0x000000ffff467224 */ /* 0x000fe200078e0051 */
[----:B------:R-:W-:Y:S01]  /*28a0*/  F2FP.F16.E4M3.UNPACK_B R57, R59 ;  /* 0x0000003bff39723e */ /* 0x000fe200020006ff */
[----:B------:R-:W-:Y:S02]  /*28b0*/  IMAD.MOV.U32 R71, RZ, RZ, R83 ;  /* 0x000000ffff477224 */ /* 0x000fe400078e0053 */
[----:B------:R-:W-:Y:S02]  /*28c0*/  IMAD.MOV.U32 R82, RZ, RZ, R104 ;  /* 0x000000ffff527224 */ /* 0x000fe400078e0068 */
[----:B------:R-:W-:Y:S01]  /*28d0*/  IMAD.MOV.U32 R83, RZ, RZ, R106 ;  /* 0x000000ffff537224 */ /* 0x000fe200078e006a */
[----:B------:R-:W-:Y:S01]  /*28e0*/  HMMA.16816.F32 R72, R72, R76, R88 ;  /* 0x0000004c4848723c */ /* 0x000fe20000001858 */
[----:B0-----:R-:W-:-:S02]  /*28f0*/  IMAD.MOV.U32 R80, RZ, RZ, R100 ;  /* 0x000000ffff507224 */ /* 0x001fc400078e0064 */
[----:B------:R-:W-:-:S05]  /*2900*/  IMAD.MOV.U32 R81, RZ, RZ, R102 ;  /* 0x000000ffff517224 */ /* 0x000fca00078e0066 */
[----:B------:R-:W-:Y:S08]  /*2910*/  HMMA.16816.F32 R68, R68, R76, R92 ;  /* 0x0000004c4444723c */ /* 0x000ff0000000185c */
[----:B------:R-:W-:Y:S01]  /*2920*/  HMMA.16816.F32 R96, R80, R56, R96 ;  /* 0x000000385060723c */ /* 0x000fe20000001860 */
[----:B------:R-:W-:Y:S02]  /*2930*/  IMAD.MOV.U32 R80, RZ, RZ, R108 ;  /* 0x000000ffff507224 */ /* 0x000fe400078e006c */
[----:B------:R-:W-:-:S02]  /*2940*/  IMAD.MOV.U32 R81, RZ, RZ, R110 ;  /* 0x000000ffff517224 */ /* 0x000fc400078e006e */
[----:B-1----:R-:W-:Y:S02]  /*2950*/  IMAD.MOV.U32 R82, RZ, RZ, R116 ;  /* 0x000000ffff527224 */ /* 0x002fe400078e0074 */
[----:B------:R-:W-:-:S07]  /*2960*/  IMAD.MOV.U32 R83, RZ, RZ, R118 ;  /* 0x000000ffff537224 */ /* 0x000fce00078e0076 */
[----:B------:R-:W-:Y:S01]  /*2970*/  HMMA.16816.F32 R112, R80, R56, R112 ;  /* 0x000000385070723c */ /* 0x000fe20000001870 */
[----:B------:R-:W-:Y:S01]  /*2980*/  F2FP.F16.E4M3.UNPACK_B R56, R78 ;  /* 0x0000004eff38723e */ /* 0x000fe200020006ff */
[----:B------:R-:W-:Y:S01]  /*2990*/  IMAD.MOV.U32 R80, RZ, RZ, R100 ;  /* 0x000000ffff507224 */ /* 0x000fe200078e0064 */
[----:B------:R-:W-:Y:S01]  /*29a0*/  F2FP.F16.E4M3.UNPACK_B R57, R79 ;  /* 0x0000004fff39723e */ /* 0x000fe200020006ff */
[----:B------:R-:W-:Y:S02]  /*29b0*/  IMAD.MOV.U32 R81, RZ, RZ, R102 ;  /* 0x000000ffff517224 */ /* 0x000fe400078e0066 */
[----:B------:R-:W-:Y:S02]  /*29c0*/  IMAD.MOV.U32 R82, RZ, RZ, R104 ;  /* 0x000000ffff527224 */ /* 0x000fe400078e0068 */
[----:B------:R-:W-:Y:S01]  /*29d0*/  IMAD.MOV.U32 R83, RZ, RZ, R106 ;  /* 0x000000ffff537224 */ /* 0x000fe200078e006a */
[----:B------:R-:W-:Y:S06]  /*29e0*/  BAR.SYNC.DEFER_BLOCKING 0x0 ;  /* 0x0000000000007b1d */ /* 0x000fec0000010000 */
[----:B------:R-:W-:Y:S01]  /*29f0*/  HMMA.16816.F32 R72, R80, R56, R72 ;  /* 0x000000385048723c */ /* 0x000fe20000001848 */
[----:B------:R-:W-:-:S02]  /*2a00*/  IMAD.MOV.U32 R80, RZ, RZ, R108 ;  /* 0x000000ffff507224 */ /* 0x000fc400078e006c */
[----:B------:R-:W-:Y:S02]  /*2a10*/  IMAD.MOV.U32 R81, RZ, RZ, R110 ;  /* 0x000000ffff517224 */ /* 0x000fe400078e006e */
[----:B------:R-:W-:Y:S02]  /*2a20*/  IMAD.MOV.U32 R82, RZ, RZ, R116 ;  /* 0x000000ffff527224 */ /* 0x000fe400078e0074 */
[----:B------:R-:W-:Y:S01]  /*2a30*/  IMAD.MOV.U32 R83, RZ, RZ, R118 ;  /* 0x000000ffff537224 */ /* 0x000fe200078e0076 */
[----:B------:R-:W-:Y:S01]  /*2a40*/  F2FP.F16.E4M3.UNPACK_B R76, R58.H1 ;  /* 0x0000003aff4c723e */ /* 0x000fe200030006ff */
[----:B------:R-:W-:Y:S01]  /*2a50*/  IMAD.MOV.U32 R58, RZ, RZ, R105 ;  /* 0x000000ffff3a7224 */ /* 0x000fe200078e0069 */
[----:B------:R-:W-:-:S04]  /*2a60*/  F2FP.F16.E4M3.UNPACK_B R77, R59.H1 ;  /* 0x0000003bff4d723e */ /* 0x000fc800030006ff */
[----:B------:R-:W-:Y:S01]  /*2a70*/  HMMA.16816.F32 R68, R80, R56, R68 ;  /* 0x000000385044723c */ /* 0x000fe20000001844 */
[----:B------:R-:W-:Y:S01]  /*2a80*/  IMAD.MOV.U32 R56, RZ, RZ, R101 ;  /* 0x000000ffff387224 */ /* 0x000fe200078e0065 */
[----:B------:R-:W-:Y:S01]  /*2a90*/  F2FP.F16.E4M3.UNPACK_B R78, R78.H1 ;  /* 0x0000004eff4e723e */ /* 0x000fe200030006ff */
[----:B------:R-:W-:Y:S01]  /*2aa0*/  IMAD.MOV.U32 R57, RZ, RZ, R103 ;  /* 0x000000ffff397224 */ /* 0x000fe200078e0067 */
[----:B------:R-:W-:Y:S01]  /*2ab0*/  F2FP.F16.E4M3.UNPACK_B R79, R79.H1 ;  /* 0x0000004fff4f723e */ /* 0x000fe200030006ff */
[----:B------:R-:W-:-:S07]  /*2ac0*/  IMAD.MOV.U32 R59, RZ, RZ, R107 ;  /* 0x000000ffff3b7224 */ /* 0x000fce00078e006b */
[C---:B------:R-:W-:Y:S08]  /*2ad0*/  HMMA.16816.F32 R96, R56.reuse, R76, R96 ;  /* 0x0000004c3860723c */ /* 0x040ff00000001860 */
[----:B------:R-:W-:Y:S01]  /*2ae0*/  HMMA.16816.F32 R56, R56, R78, R72 ;  /* 0x0000004e3838723c */ /* 0x000fe20000001848 */
[----:B------:R-:W-:Y:S02]  /*2af0*/  IMAD.MOV.U32 R72, RZ, RZ, R109 ;  /* 0x000000ffff487224 */ /* 0x000fe400078e006d */
[----:B------:R-:W-:-:S02]  /*2b00*/  IMAD.MOV.U32 R73, RZ, RZ, R111 ;  /* 0x000000ffff497224 */ /* 0x000fc400078e006f */
[----:B------:R-:W-:Y:S02]  /*2b10*/  IMAD.MOV.U32 R74, RZ, RZ, R117 ;  /* 0x000000ffff4a7224 */ /* 0x000fe400078e0075 */
[----:B------:R-:W-:-:S07]  /*2b20*/  IMAD.MOV.U32 R75, RZ, RZ, R119 ;  /* 0x000000ffff4b7224 */ /* 0x000fce00078e0077 */
[----:B------:R-:W-:Y:S01]  /*2b30*/  HMMA.16816.F32 R68, R72, R78, R68 ;  /* 0x0000004e4844723c */ /* 0x000fe20000001844 */
[----:B------:R-:W-:-:S04]  /*2b40*/  VIADD R80, R205, UR6 ;  /* 0x00000006cd507c36 */ /* 0x000fc80008000000 */
[----:B------:R-:W-:Y:S02]  /*2b50*/  VIADD R78, R80, 0x20 ;  /* 0x00000020504e7836 */ /* 0x000fe40000000000 */
[----:B------:R-:W-:Y:S01]  /*2b60*/  FMUL R56, R56, UR12 ;  /* 0x0000000c38387c20 */ /* 0x000fe20008400000 */
[----:B------:R-:W-:Y:S01]  /*2b70*/  FMUL R79, R57, UR12 ;  /* 0x0000000c394f7c20 */ /* 0x000fe20008400000 */
[----:B------:R-:W-:Y:S01]  /*2b80*/  HMMA.16816.F32 R72, R72, R76, R112 ;  /* 0x0000004c4848723c */ /* 0x000fe20000001870 */
[----:B------:R-:W-:Y:S01]  /*2b90*/  FMUL R58, R58, UR12 ;  /* 0x0000000c3a3a7c20 */ /* 0x000fe20008400000 */
[-C--:B------:R-:W-:Y:S02]  /*2ba0*/  ISETP.GE.AND P4, PT, R222, R78.reuse, PT ;  /* 0x0000004ede00720c */ /* 0x080fe40003f86270 */
[-C--:B------:R-:W-:Y:S02]  /*2bb0*/  ISETP.GE.AND P3, PT, R221, R78.reuse, PT ;  /* 0x0000004edd00720c */ /* 0x080fe40003f66270 */
[----:B------:R-:W-:-:S02]  /*2bc0*/  ISETP.GE.AND P6, PT, R220, R78, PT ;  /* 0x0000004edc00720c */ /* 0x000fc40003fc6270 */
[----:B------:R-:W-:Y:S01]  /*2bd0*/  ISETP.GE.AND P5, PT, R219, R78, PT ;  /* 0x0000004edb00720c */ /* 0x000fe20003fa6270 */
[----:B------:R-:W-:Y:S02]  /*2be0*/  VIADD R78, R80, 0x21 ;  /* 0x00000021504e7836 */ /* 0x000fe40000000000 */
[----:B------:R-:W-:Y:S01]  /*2bf0*/  FMUL R57, R68, UR12 ;  /* 0x0000000c44397c20 */ /* 0x000fe20008400000 */
[----:B------:R-:W-:Y:S02]  /*2c00*/  VIADD R83, R205, UR6 ;  /* 0x00000006cd537c36 */ /* 0x000fe40008000000 */
[----:B------:R-:W-:Y:S01]  /*2c10*/  FMUL R82, R59, UR12 ;  /* 0x0000000c3b527c20 */ /* 0x000fe20008400000 */
[----:B------:R-:W-:Y:S01]  /*2c20*/  FSEL R68, R56, -INF , P4 ;  /* 0xff80000038447808 */ /* 0x000fe20002000000 */
[----:B------:R-:W-:Y:S01]  /*2c30*/  FMUL R70, R70, UR12 ;  /* 0x0000000c46467c20 */ /* 0x000fe20008400000 */
[----:B------:R-:W-:Y:S02]  /*2c40*/  FSEL R59, R58, -INF , P3 ;  /* 0xff8000003a3b7808 */ /* 0x000fe40001800000 */
[----:B------:R-:W-:-:S02]  /*2c50*/  FSEL R56, R57, -INF , P6 ;  /* 0xff80000039387808 */ /* 0x000fc40003000000 */
[-C--:B------:R-:W-:Y:S02]  /*2c60*/  ISETP.GE.AND P3, PT, R222, R78.reuse, PT ;  /* 0x0000004ede00720c */ /* 0x080fe40003f66270 */
[----:B------:R-:W-:Y:S01]  /*2c70*/  ISETP.GE.AND P6, PT, R221, R78, PT ;  /* 0x0000004edd00720c */ /* 0x000fe20003fc6270 */
[----:B------:R-:W-:Y:S01]  /*2c80*/  FMUL R81, R96, UR12 ;  /* 0x0000000c60517c20 */ /* 0x000fe20008400000 */
[----:B------:R-:W-:Y:S01]  /*2c90*/  FMUL R97, R97, UR12 ;  /* 0x0000000c61617c20 */ /* 0x000fe20008400000 */
[CC--:B------:R-:W-:Y:S01]  /*2ca0*/  ISETP.GE.AND P2, PT, R222.reuse, R83.reuse, PT ;  /* 0x00000053de00720c */ /* 0x0c0fe20003f46270 */
[----:B------:R-:W-:Y:S01]  /*2cb0*/  FMUL R58, R69, UR12 ;  /* 0x0000000c453a7c20 */ /* 0x000fe20008400000 */
[----:B------:R-:W-:Y:S01]  /*2cc0*/  ISETP.GT.AND P4, PT, R222, R83, PT ;  /* 0x00000053de00720c */ /* 0x000fe20003f84270 */
[----:B------:R-:W-:Y:S01]  /*2cd0*/  FMUL R77, R98, UR12 ;  /* 0x0000000c624d7c20 */ /* 0x000fe20008400000 */
[----:B------:R-:W-:Y:S01]  /*2ce0*/  FSEL R57, R70, -INF , P5 ;  /* 0xff80000046397808 */ /* 0x000fe20002800000 */
[----:B------:R-:W-:Y:S01]  /*2cf0*/  FMUL R76, R99, UR12 ;  /* 0x0000000c634c7c20 */ /* 0x000fe20008400000 */
[----:B------:R-:W-:-:S02]  /*2d00*/  FSEL R70, R79, -INF , P3 ;  /* 0xff8000004f467808 */ /* 0x000fc40001800000 */
[----:B------:R-:W-:Y:S02]  /*2d10*/  FSEL R69, R82, -INF , P6 ;  /* 0xff80000052457808 */ /* 0x000fe40003000000 */
[----:B------:R-:W-:Y:S02]  /*2d20*/  ISETP.GE.AND P5, PT, R220, R78, PT ;  /* 0x0000004edc00720c */ /* 0x000fe40003fa6270 */
[CC--:B------:R-:W-:Y:S02]  /*2d30*/  ISETP.GE.AND P3, PT, R221.reuse, R83.reuse, PT ;  /* 0x00000053dd00720c */ /* 0x0c0fe40003f66270 */
[----:B------:R-:W-:Y:S02]  /*2d40*/  ISETP.GT.AND P6, PT, R221, R83, PT ;  /* 0x00000053dd00720c */ /* 0x000fe40003fc4270 */
[----:B------:R-:W-:Y:S02]  /*2d50*/  FSEL R81, R81, -INF , P2 ;  /* 0xff80000051517808 */ /* 0x000fe40001000000 */
[----:B------:R-:W-:-:S02]  /*2d60*/  FSEL R80, R97, -INF , P4 ;  /* 0xff80000061507808 */ /* 0x000fc40002000000 */
[----:B------:R-:W-:Y:S02]  /*2d70*/  FSEL R58, R58, -INF , P5 ;  /* 0xff8000003a3a7808 */ /* 0x000fe40002800000 */
[----:B------:R-:W-:Y:S02]  /*2d80*/  FSEL R77, R77, -INF , P3 ;  /* 0xff8000004d4d7808 */ /* 0x000fe40001800000 */
[----:B------:R-:W-:Y:S01]  /*2d90*/  FSEL R76, R76, -INF , P6 ;  /* 0xff8000004c4c7808 */ /* 0x000fe20003000000 */
[----:B------:R-:W-:Y:S01]  /*2da0*/  FMUL R72, R72, UR12 ;  /* 0x0000000c48487c20 */ /* 0x000fe20008400000 */
[CC--:B------:R-:W-:Y:S01]  /*2db0*/  ISETP.GE.AND P5, PT, R220.reuse, R83.reuse, PT ;  /* 0x00000053dc00720c */ /* 0x0c0fe20003fa6270 */
[----:B------:R-:W-:Y:S01]  /*2dc0*/  FMUL R73, R73, UR12 ;  /* 0x0000000c49497c20 */ /* 0x000fe20008400000 */
[-C--:B------:R-:W-:Y:S02]  /*2dd0*/  ISETP.GT.AND P2, PT, R220, R83.reuse, PT ;  /* 0x00000053dc00720c */ /* 0x080fe40003f44270 */
[----:B------:R-:W-:-:S02]  /*2de0*/  ISETP.GE.AND P4, PT, R219, R83, PT ;  /* 0x00000053db00720c */ /* 0x000fc40003f86270 */
[----:B------:R-:W-:Y:S02]  /*2df0*/  ISETP.GT.AND P3, PT, R219, R83, PT ;  /* 0x00000053db00720c */ /* 0x000fe40003f64270 */
[----:B------:R-:W-:Y:S01]  /*2e00*/  FMNMX3 R83, R81, R80, R68, !PT ;  /* 0x0000005051537276 */ /* 0x000fe20007800044 */
[----:B------:R-:W-:Y:S01]  /*2e10*/  FMUL R79, R75, UR12 ;  /* 0x0000000c4b4f7c20 */ /* 0x000fe20008400000 */
[----:B------:R-:W-:Y:S01]  /*2e20*/  ISETP.GE.AND P6, PT, R219, R78, PT ;  /* 0x0000004edb00720c */ /* 0x000fe20003fc6270 */
[----:B------:R-:W-:Y:S01]  /*2e30*/  FMUL R78, R74, UR12 ;  /* 0x0000000c4a4e7c20 */ /* 0x000fe20008400000 */
[----:B------:R-:W-:Y:S01]  /*2e40*/  FMNMX3 R84, R77, R76, R59, !PT ;  /* 0x0000004c4d547276 */ /* 0x000fe2000780003b */
[----:B------:R-:W-:Y:S01]  /*2e50*/  FMUL R82, R71, UR12 ;  /* 0x0000000c47527c20 */ /* 0x000fe20008400000 */
[----:B------:R-:W-:Y:S02]  /*2e60*/  FMNMX R83, R70, R83, !PT ;  /* 0x0000005346537209 */ /* 0x000fe40007800000 */
[----:B------:R-:W-:-:S02]  /*2e70*/  FSEL R75, R72, -INF , P5 ;  /* 0xff800000484b7808 */ /* 0x000fc40002800000 */
[----:B------:R-:W-:Y:S02]  /*2e80*/  FSEL R74, R73, -INF , P2 ;  /* 0xff800000494a7808 */ /* 0x000fe40001000000 */
[----:B------:R-:W-:Y:S02]  /*2e90*/  FMNMX R84, R69, R84, !PT ;  /* 0x0000005445547209 */ /* 0x000fe40007800000 */
[----:B------:R-:W-:Y:S02]  /*2ea0*/  FSEL R71, R78, -INF , P4 ;  /* 0xff8000004e477808 */ /* 0x000fe40002000000 */
[----:B------:R-:W-:Y:S02]  /*2eb0*/  FSEL R72, R79, -INF , P3 ;  /* 0xff8000004f487808 */ /* 0x000fe40001800000 */
[----:B------:R-:W-:Y:S02]  /*2ec0*/  FSEL R73, R82, -INF , P6 ;  /* 0xff80000052497808 */ /* 0x000fe40003000000 */
[----:B------:R-:W-:Y:S01]  /*2ed0*/  FMNMX3 R79, R75, R74, R56, !PT ;  /* 0x0000004a4b4f7276 */ /* 0x000fe20007800038 */
[----:B------:R-:W0:Y:S01]  /*2ee0*/  SHFL.BFLY PT, R82, R83, 0x2, 0x1f ;  /* 0x0c401f0053527f89 */ /* 0x000e2200000e0000 */
[----:B------:R-:W-:-:S03]  /*2ef0*/  FMNMX3 R78, R71, R72, R57, !PT ;  /* 0x00000048474e7276 */ /* 0x000fc60007800039 */
[----:B------:R-:W1:Y:S01]  /*2f00*/  SHFL.BFLY PT, R85, R84, 0x2, 0x1f ;  /* 0x0c401f0054557f89 */ /* 0x000e6200000e0000 */
[----:B------:R-:W-:Y:S02]  /*2f10*/  FMNMX R79, R58, R79, !PT ;  /* 0x0000004f3a4f7209 */ /* 0x000fe40007800000 */
[----:B------:R-:W-:-:S03]  /*2f20*/  FMNMX R78, R73, R78, !PT ;  /* 0x0000004e494e7209 */ /* 0x000fc60007800000 */
[----:B------:R-:W2:Y:S04]  /*2f30*/  SHFL.BFLY PT, R88, R79, 0x2, 0x1f ;  /* 0x0c401f004f587f89 */ /* 0x000ea800000e0000 */
[----:B------:R-:W3:Y:S01]  /*2f40*/  SHFL.BFLY PT, R89, R78, 0x2, 0x1f ;  /* 0x0c401f004e597f89 */ /* 0x000ee200000e0000 */
[----:B0-----:R-:W-:Y:S02]  /*2f50*/  FMNMX R82, R83, R82, !PT ;  /* 0x0000005253527209 */ /* 0x001fe40007800000 */
[----:B-1----:R-:W-:-:S03]  /*2f60*/  FMNMX R87, R84, R85, !PT ;  /* 0x0000005554577209 */ /* 0x002fc60007800000 */
[----:B------:R-:W0:Y:S04]  /*2f70*/  SHFL.BFLY PT, R85, R82, 0x1, 0x1f ;  /* 0x0c201f0052557f89 */ /* 0x000e2800000e0000 */
[----:B------:R-:W1:Y:S01]  /*2f80*/  SHFL.BFLY PT, R86, R87, 0x1, 0x1f ;  /* 0x0c201f0057567f89 */ /* 0x000e6200000e0000 */
[----:B--2---:R-:W-:Y:S02]  /*2f90*/  FMNMX R88, R79, R88, !PT ;  /* 0x000000584f587209 */ /* 0x004fe40007800000 */
[----:B---3--:R-:W-:-:S03]  /*2fa0*/  FMNMX R89, R78, R89, !PT ;  /* 0x000000594e597209 */ /* 0x008fc60007800000 */
[----:B------:R-:W2:Y:S04]  /*2fb0*/  SHFL.BFLY PT, R83, R88, 0x1, 0x1f ;  /* 0x0c201f0058537f89 */ /* 0x000ea800000e0000 */
[----:B------:R-:W3:Y:S01]  /*2fc0*/  SHFL.BFLY PT, R90, R89, 0x1, 0x1f ;  /* 0x0c201f00595a7f89 */ /* 0x000ee200000e0000 */
[----:B------:R-:W-:-:S04]  /*2fd0*/  SHF.R.U32.HI R84, RZ, 0x2, R201 ;  /* 0x00000002ff547819 */ /* 0x000fc800000116c9 */
[----:B------:R-:W-:Y:S02]  /*2fe0*/  SGXT.U32 R79, R84, 0x3 ;  /* 0x00000003544f781a */ /* 0x000fe40000000000 */
[----:B------:R-:W-:Y:S02]  /*2ff0*/  SHF.R.U32.HI R78, RZ, 0x3, R226 ;  /* 0x00000003ff4e7819 */ /* 0x000fe400000116e2 */
[C---:B------:R-:W-:Y:S02]  /*3000*/  LOP3.LUT R84, R79.reuse, 0x8, RZ, 0xfc, !PT ;  /* 0x000000084f547812 */ /* 0x040fe400078efcff */
[----:B0-----:R-:W-:Y:S02]  /*3010*/  FMNMX R92, R82, R85, !PT ;  /* 0x00000055525c7209 */ /* 0x001fe40007800000 */
[----:B------:R-:W-:Y:S02]  /*3020*/  LOP3.LUT R82, R79, 0x10, RZ, 0xfc, !PT ;  /* 0x000000104f527812 */ /* 0x000fe400078efcff */
[----:B-1----:R-:W-:-:S02]  /*3030*/  FMNMX R94, R87, R86, !PT ;  /* 0x00000056575e7209 */ /* 0x002fc40007800000 */
[----:B------:R-:W-:Y:S02]  /*3040*/  LEA R86, R225, UR7, 0x2 ;  /* 0x00000007e1567c11 */ /* 0x000fe4000f8e10ff */
[----:B------:R-:W-:Y:S02]  /*3050*/  LOP3.LUT R87, R78, 0xc, RZ, 0xc0, !PT ;  /* 0x0000000c4e577812 */ /* 0x000fe400078ec0ff */
[----:B------:R-:W-:Y:S02]  /*3060*/  LEA R84, R84, UR7, 0x4 ;  /* 0x0000000754547c11 */ /* 0x000fe4000f8e20ff */
[----:B------:R-:W-:Y:S01]  /*3070*/  LEA R82, R82, UR7, 0x4 ;  /* 0x0000000752527c11 */ /* 0x000fe2000f8e20ff */
[----:B------:R-:W-:Y:S01]  /*3080*/  IMAD.IADD R79, R86, 0x1, R87 ;  /* 0x00000001564f7824 */ /* 0x000fe200078e0257 */
[----:B--2---:R-:W-:Y:S01]  /*3090*/  FMNMX R96, R88, R83, !PT ;  /* 0x0000005358607209 */ /* 0x004fe20007800000 */
[----:B------:R-:W-:Y:S01]  /*30a0*/  IMAD.IADD R85, R87, 0x1, R84 ;  /* 0x0000000157557824 */ /* 0x000fe200078e0254 */
[----:B---3--:R-:W-:Y:S01]  /*30b0*/  FMNMX R90, R89, R90, !PT ;  /* 0x0000005a595a7209 */ /* 0x008fe20007800000 */
[----:B------:R-:W-:Y:S01]  /*30c0*/  IMAD.IADD R83, R87, 0x1, R82 ;  /* 0x0000000157537824 */ /* 0x000fe200078e0252 */
[----:B------:R-:W-:Y:S04]  /*30d0*/  @!P1 STS [R79+0x1000], R92 ;  /* 0x0010005c4f009388 */ /* 0x000fe80000000800 */
[----:B------:R-:W-:Y:S04]  /*30e0*/  @!P1 STS [R85+0x1000], R94 ;  /* 0x0010005e55009388 */ /* 0x000fe80000000800 */
[----:B------:R-:W-:Y:S04]  /*30f0*/  @!P1 STS [R83+0x1000], R96 ;  /* 0x0010006053009388 */ /* 0x000fe80000000800 */
[----:B------:R-:W-:Y:S01]  /*3100*/  @!P1 STS [R211+0x1000], R90 ;  /* 0x0010005ad3009388 */ /* 0x000fe20000000800 */
[----:B------:R-:W-:Y:S01]  /*3110*/  LEA R78, R226, UR7, 0x2 ;  /* 0x00000007e24e7c11 */ /* 0x000fe2000f8e10ff */
[----:B------:R-:W-:Y:S06]  /*3120*/  BAR.SYNC.DEFER_BLOCKING 0x0 ;  /* 0x0000000000007b1d */ /* 0x000fec0000010000 */
[----:B------:R-:W0:Y:S04]  /*3130*/  LDS R87, [R78+0x1000] ;  /* 0x001000004e577984 */ /* 0x000e280000000800 */
[----:B0-----:R-:W0:Y:S02]  /*3140*/  SHFL.BFLY PT, R88, R87, 0x2, 0x1f ;  /* 0x0c401f0057587f89 */ /* 0x001e2400000e0000 */
[----:B0-----:R-:W-:-:S05]  /*3150*/  FMNMX R88, R87, R88, !PT ;  /* 0x0000005857587209 */ /* 0x001fca0007800000 */
[----:B------:R-:W0:Y:S02]  /*3160*/  SHFL.BFLY PT, R89, R88, 0x1, 0x1f ;  /* 0x0c201f0058597f89 */ /* 0x000e2400000e0000 */
[----:B0-----:R-:W-:-:S05]  /*3170*/  FMNMX R89, R88, R89, !PT ;  /* 0x0000005958597209 */ /* 0x001fca0007800000 */
[----:B------:R-:W-:Y:S01]  /*3180*/  @!P1 STS [R78+0x1000], R89 ;  /* 0x001000594e009388 */ /* 0x000fe20000000800 */
[----:B------:R-:W-:Y:S06]  /*3190*/  BAR.SYNC.DEFER_BLOCKING 0x0 ;  /* 0x0000000000007b1d */ /* 0x000fec0000010000 */
[----:B------:R-:W0:Y:S04]  /*31a0*/  LDS R109, [R86+0x1000] ;  /* 0x00100000566d7984 */ /* 0x000e280000000800 */
[----:B------:R-:W1:Y:S04]  /*31b0*/  LDS R108, [R84+0x1000] ;  /* 0x00100000546c7984 */ /* 0x000e680000000800 */
[----:B------:R-:W2:Y:S04]  /*31c0*/  LDS R107, [R82+0x1000] ;  /* 0x00100000526b7984 */ /* 0x000ea80000000800 */
[----:B------:R-:W3:Y:S01]  /*31d0*/  LDS R106, [R212+0x1000] ;  /* 0x00100000d46a7984 */ /* 0x000ee20000000800 */
[----:B0-----:R-:W-:-:S02]  /*31e0*/  FMNMX R109, R109, R230, !PT ;  /* 0x000000e66d6d7209 */ /* 0x001fc40007800000 */
[----:B-1----:R-:W-:-:S03]  /*31f0*/  FMNMX R108, R108, R229, !PT ;  /* 0x000000e56c6c7209 */ /* 0x002fc60007800000 */
[--C-:B------:R-:W-:Y:S01]  /*3200*/  FADD R81, R81, -R109.reuse ;  /* 0x8000006d51517221 */ /* 0x100fe20000000000 */
[----:B--2---:R-:W-:Y:S01]  /*3210*/  FMNMX R107, R107, R228, !PT ;  /* 0x000000e46b6b7209 */ /* 0x004fe20007800000 */
[----:B------:R-:W-:Y:S01]  /*3220*/  FADD R80, R80, -R109 ;  /* 0x8000006d50507221 */ /* 0x000fe20000000000 */
[----:B---3--:R-:W-:Y:S01]  /*3230*/  FMNMX R106, R106, R227, !PT ;  /* 0x000000e36a6a7209 */ /* 0x008fe20007800000 */
[--C-:B------:R-:W-:Y:S01]  /*3240*/  FADD R77, R77, -R108.reuse ;  /* 0x8000006c4d4d7221 */ /* 0x100fe20000000000 */
[----:B------:R-:W-:Y:S01]  /*3250*/  FADD R76, R76, -R108 ;  /* 0x8000006c4c4c7221 */ /* 0x000fe20000000000 */
[--C-:B------:R-:W-:Y:S01]  /*3260*/  FADD R75, R75, -R107.reuse ;  /* 0x8000006b4b4b7221 */ /* 0x100fe20000000000 */
[----:B------:R-:W-:Y:S01]  /*3270*/  FADD R74, R74, -R107 ;  /* 0x8000006b4a4a7221 */ /* 0x000fe20000000000 */
[--C-:B------:R-:W-:Y:S01]  /*3280*/  FADD R71, R71, -R106.reuse ;  /* 0x8000006a47477221 */ /* 0x100fe20000000000 */
[----:B------:R-:W-:Y:S01]  /*3290*/  FADD R72, R72, -R106 ;  /* 0x8000006a48487221 */ /* 0x000fe20000000000 */
[----:B------:R-:W-:Y:S01]  /*32a0*/  FMUL R81, R81, 1.4426950216293334961 ;  /* 0x3fb8aa3b51517820 */ /* 0x000fe20000400000 */
[----:B------:R-:W-:Y:S01]  /*32b0*/  FMUL R80, R80, 1.4426950216293334961 ;  /* 0x3fb8aa3b50507820 */ /* 0x000fe20000400000 */
        /* <DEDUP_REMOVED lines=10> */
[----:B------:R-:W-:Y:S01]  /*3360*/  MUFU.EX2 R100, R81 ;  /* 0x0000005100647308 */ /* 0x000fe20000000800 */
[----:B------:R-:W-:Y:S01]  /*3370*/  FMUL R68, R68, 1.4426950216293334961 ;  /* 0x3fb8aa3b44447820 */ /* 0x000fe20000400000 */
[----:B------:R-:W-:Y:S01]  /*3380*/  FADD R70, R70, -R109 ;  /* 0x8000006d46467221 */ /* 0x000fe20000000000 */
[----:B------:R-:W-:Y:S01]  /*3390*/  FMUL R59, R59, 1.4426950216293334961 ;  /* 0x3fb8aa3b3b3b7820 */ /* 0x000fe20000400000 */
[----:B------:R-:W-:Y:S01]  /*33a0*/  FADD R69, R69, -R108 ;  /* 0x8000006c45457221 */ /* 0x000fe20000000000 */
[----:B------:R-:W-:Y:S01]  /*33b0*/  FMUL R56, R56, 1.4426950216293334961 ;  /* 0x3fb8aa3b38387820 */ /* 0x000fe20000400000 */
[----:B------:R-:W-:-:S02]  /*33c0*/  FADD R58, R58, -R107 ;  /* 0x8000006b3a3a7221 */ /* 0x000fc40000000000 */
[----:B------:R-:W0:Y:S01]  /*33d0*/  MUFU.EX2 R101, R80 ;  /* 0x0000005000657308 */ /* 0x000e220000000800 */
[----:B------:R-:W-:Y:S01]  /*33e0*/  FMUL R57, R57, 1.4426950216293334961 ;  /* 0x3fb8aa3b39397820 */ /* 0x000fe20000400000 */
[----:B------:R-:W-:Y:S01]  /*33f0*/  FADD R73, R73, -R106 ;  /* 0x8000006a49497221 */ /* 0x000fe20000000000 */
[----:B------:R-:W-:Y:S01]  /*3400*/  FMUL R70, R70, 1.4426950216293334961 ;  /* 0x3fb8aa3b46467820 */ /* 0x000fe20000400000 */
[----:B------:R-:W-:-:S04]  /*3410*/  FMUL R69, R69, 1.4426950216293334961 ;  /* 0x3fb8aa3b45457820 */ /* 0x000fc80000400000 */
[----:B------:R-:W-:Y:S01]  /*3420*/  MUFU.EX2 R98, R77 ;  /* 0x0000004d00627308 */ /* 0x000fe20000000800 */
[----:B------:R-:W-:Y:S01]  /*3430*/  FMUL R58, R58, 1.4426950216293334961 ;  /* 0x3fb8aa3b3a3a7820 */ /* 0x000fe20000400000 */
[----:B------:R-:W-:-:S06]  /*3440*/  FMUL R73, R73, 1.4426950216293334961 ;  /* 0x3fb8aa3b49497820 */ /* 0x000fcc0000400000 */
[----:B------:R-:W1:Y:S08]  /*3450*/  MUFU.EX2 R115, R76 ;  /* 0x0000004c00737308 */ /* 0x000e700000000800 */
[----:B------:R-:W-:Y:S08]  /*3460*/  MUFU.EX2 R88, R75 ;  /* 0x0000004b00587308 */ /* 0x000ff00000000800 */
[----:B------:R-:W2:Y:S08]  /*3470*/  MUFU.EX2 R103, R74 ;  /* 0x0000004a00677308 */ /* 0x000eb00000000800 */
[----:B------:R-:W-:Y:S08]  /*3480*/  MUFU.EX2 R92, R71 ;  /* 0x00000047005c7308 */ /* 0x000ff00000000800 */
[----:B------:R-:W3:Y:S08]  /*3490*/  MUFU.EX2 R105, R72 ;  /* 0x0000004800697308 */ /* 0x000ef00000000800 */
[----:B------:R-:W4:Y:S08]  /*34a0*/  MUFU.EX2 R99, R68 ;  /* 0x0000004400637308 */ /* 0x000f300000000800 */
[----:B------:R-:W5:Y:S08]  /*34b0*/  MUFU.EX2 R96, R59 ;  /* 0x0000003b00607308 */ /* 0x000f700000000800 */
[----:B------:R0:W0:Y:S08]  /*34c0*/  MUFU.EX2 R94, R56 ;  /* 0x00000038005e7308 */ /* 0x0000300000000800 */
[----:B------:R-:W0:Y:S08]  /*34d0*/  MUFU.EX2 R90, R57 ;  /* 0x00000039005a7308 */ /* 0x000e300000000800 */
[----:B------:R-:W1:Y:S08]  /*34e0*/  MUFU.EX2 R102, R70 ;  /* 0x0000004600667308 */ /* 0x000e700000000800 */
[----:B------:R4:W2:Y:S01]  /*34f0*/  MUFU.EX2 R117, R69 ;  /* 0x0000004500757308 */ /* 0x0008a20000000800 */
[----:B0-----:R-:W-:-:S07]  /*3500*/  FADD R56, R100, R101 ;  /* 0x0000006564387221 */ /* 0x001fce0000000000 */
[----:B------:R0:W0:Y:S01]  /*3510*/  MUFU.EX2 R111, R58 ;  /* 0x0000003a006f7308 */ /* 0x0000220000000800 */
[----:B-1----:R-:W-:-:S07]  /*3520*/  FADD R59, R98, R115 ;  /* 0x00000073623b7221 */ /* 0x002fce0000000000 */
[----:B------:R-:W1:Y:S01]  /*3530*/  MUFU.EX2 R113, R73 ;  /* 0x0000004900717308 */ /* 0x000e620000000800 */
[----:B--2---:R-:W-:Y:S01]  /*3540*/  FADD R71, R88, R103 ;  /* 0x0000006758477221 */ /* 0x004fe20000000000 */
[----:B---3--:R-:W-:Y:S01]  /*3550*/  FADD R75, R92, R105 ;  /* 0x000000695c4b7221 */ /* 0x008fe20000000000 */
[----:B----4-:R-:W-:Y:S01]  /*3560*/  FADD R69, R99, R56 ;  /* 0x0000003863457221 */ /* 0x010fe20000000000 */
[----:B-----5:R-:W-:Y:S01]  /*3570*/  FADD R56, R96, R59 ;  /* 0x0000003b60387221 */ /* 0x020fe20000000000 */
[----:B0-----:R-:W-:Y:S01]  /*3580*/  FADD R58, R94, R71 ;  /* 0x000000475e3a7221 */ /* 0x001fe20000000000 */
[----:B------:R-:W-:Y:S01]  /*3590*/  FADD R68, R90, R75 ;  /* 0x0000004b5a447221 */ /* 0x000fe20000000000 */
[----:B------:R-:W-:Y:S01]  /*35a0*/  FADD R69, R102, R69 ;  /* 0x0000004566457221 */ /* 0x000fe20000000000 */
[----:B------:R-:W-:Y:S01]  /*35b0*/  FADD R56, R117, R56 ;  /* 0x0000003875387221 */ /* 0x000fe20000000000 */
[----:B------:R-:W-:-:S03]  /*35c0*/  FADD R58, R111, R58 ;  /* 0x0000003a6f3a7221 */ /* 0x000fc60000000000 */
[----:B------:R-:W0:Y:S01]  /*35d0*/  SHFL.BFLY PT, R70, R69, 0x2, 0x1f ;  /* 0x0c401f0045467f89 */ /* 0x000e2200000e0000 */
[----:B-1----:R-:W-:-:S03]  /*35e0*/  FADD R68, R113, R68 ;  /* 0x0000004471447221 */ /* 0x002fc60000000000 */
[----:B------:R-:W1:Y:S04]  /*35f0*/  SHFL.BFLY PT, R57, R56, 0x2, 0x1f ;  /* 0x0c401f0038397f89 */ /* 0x000e6800000e0000 */
[----:B------:R-:W2:Y:S04]  /*3600*/  SHFL.BFLY PT, R71, R58, 0x2, 0x1f ;  /* 0x0c401f003a477f89 */ /* 0x000ea800000e0000 */
[----:B------:R-:W3:Y:S01]  /*3610*/  SHFL.BFLY PT, R73, R68, 0x2, 0x1f ;  /* 0x0c401f0044497f89 */ /* 0x000ee200000e0000 */
[----:B0-----:R-:W-:Y:S01]  /*3620*/  FADD R70, R69, R70 ;  /* 0x0000004645467221 */ /* 0x001fe20000000000 */
[----:B-1----:R-:W-:Y:S01]  /*3630*/  FADD R59, R56, R57 ;  /* 0x00000039383b7221 */ /* 0x002fe20000000000 */
[----:B------:R-:W-:Y:S01]  /*3640*/  BAR.SYNC.DEFER_BLOCKING 0x0 ;  /* 0x0000000000007b1d */ /* 0x000fe20000010000 */
[----:B--2---:R-:W-:Y:S01]  /*3650*/  FADD R71, R58, R71 ;  /* 0x000000473a477221 */ /* 0x004fe20000000000 */
[----:B---3--:R-:W-:-:S04]  /*3660*/  FADD R73, R68, R73 ;  /* 0x0000004944497221 */ /* 0x008fc80000000000 */
[----:B------:R-:W0:Y:S04]  /*3670*/  SHFL.BFLY PT, R57, R70, 0x1, 0x1f ;  /* 0x0c201f0046397f89 */ /* 0x000e2800000e0000 */
[----:B------:R-:W1:Y:S04]  /*3680*/  SHFL.BFLY PT, R72, R59, 0x1, 0x1f ;  /* 0x0c201f003b487f89 */ /* 0x000e6800000e0000 */
[----:B------:R-:W2:Y:S04]  /*3690*/  SHFL.BFLY PT, R74, R71, 0x1, 0x1f ;  /* 0x0c201f00474a7f89 */ /* 0x000ea800000e0000 */
[----:B------:R-:W3:Y:S01]  /*36a0*/  SHFL.BFLY PT, R76, R73, 0x1, 0x1f ;  /* 0x0c201f00494c7f89 */ /* 0x000ee200000e0000 */
[----:B0-----:R-:W-:Y:S01]  /*36b0*/  FADD R104, R70, R57 ;  /* 0x0000003946687221 */ /* 0x001fe20000000000 */
[----:B-1----:R-:W-:-:S04]  /*36c0*/  FADD R72, R59, R72 ;  /* 0x000000483b487221 */ /* 0x002fc80000000000 */
[----:B------:R-:W-:Y:S01]  /*36d0*/  @!P1 STS [R79+0x1000], R104 ;  /* 0x001000684f009388 */ /* 0x000fe20000000800 */
[----:B--2---:R-:W-:-:S03]  /*36e0*/  FADD R74, R71, R74 ;  /* 0x0000004a474a7221 */ /* 0x004fc60000000000 */
[----:B------:R-:W-:Y:S01]  /*36f0*/  @!P1 STS [R85+0x1000], R72 ;  /* 0x0010004855009388 */ /* 0x000fe20000000800 */
[----:B---3--:R-:W-:-:S03]  /*3700*/  FADD R76, R73, R76 ;  /* 0x0000004c494c7221 */ /* 0x008fc60000000000 */
[----:B------:R-:W-:Y:S04]  /*3710*/  @!P1 STS [R83+0x1000], R74 ;  /* 0x0010004a53009388 */ /* 0x000fe80000000800 */
[----:B------:R-:W-:Y:S01]  /*3720*/  @!P1 STS [R211+0x1000], R76 ;  /* 0x0010004cd3009388 */ /* 0x000fe20000000800 */
[----:B------:R-:W-:Y:S06]  /*3730*/  BAR.SYNC.DEFER_BLOCKING 0x0 ;  /* 0x0000000000007b1d */ /* 0x000fec0000010000 */
[----:B------:R-:W0:Y:S04]  /*3740*/  LDS R56, [R78+0x1000] ;  /* 0x001000004e387984 */ /* 0x000e280000000800 */
[----:B0-----:R-:W0:Y:S02]  /*3750*/  SHFL.BFLY PT, R57, R56, 0x2, 0x1f ;  /* 0x0c401f0038397f89 */ /* 0x001e2400000e0000 */
[----:B0-----:R-:W-:-:S05]  /*3760*/  FADD R57, R56, R57 ;  /* 0x0000003938397221 */ /* 0x001fca0000000000 */
[----:B------:R-:W0:Y:S01]  /*3770*/  SHFL.BFLY PT, R58, R57, 0x1, 0x1f ;  /* 0x0c201f00393a7f89 */ /* 0x000e2200000e0000 */
[----:B------:R-:W-:Y:S02]  /*3780*/  USHF.R.S32.HI UR9, URZ, 0x1f, UR5 ;  /* 0x0000001fff097899 */ /* 0x000fe40008011405 */
[----:B------:R-:W-:Y:S02]  /*3790*/  IADD3 R80, P2, PT, R138, UR5, RZ ;  /* 0x000000058a507c10 */ /* 0x000fe4000ff5e0ff */
[----:B------:R-:W-:Y:S02]  /*37a0*/  IADD3 R72, P3, PT, R140, UR5, RZ ;  /* 0x000000058c487c10 */ /* 0x000fe4000ff7e0ff */
[----:B------:R-:W-:Y:S01]  /*37b0*/  IADD3.X R81, PT, PT, R137, UR9, RZ, P2, !PT ;  /* 0x0000000989517c10 */ /* 0x000fe200097fe4ff */
[----:B0-----:R-:W-:-:S05]  /*37c0*/  FADD R79, R57, R58 ;  /* 0x0000003a394f7221 */ /* 0x001fca0000000000 */
[----:B------:R0:W-:Y:S01]  /*37d0*/  @!P1 STS [R78+0x1000], R79 ;  /* 0x0010004f4e009388 */ /* 0x0001e20000000800 */
[----:B------:R-:W-:Y:S01]  /*37e0*/  BAR.SYNC.DEFER_BLOCKING 0x0 ;  /* 0x0000000000007b1d */ /* 0x000fe20000010000 */
[----:B------:R-:W-:Y:S02]  /*37f0*/  IADD3 R70, P2, PT, R142, UR5, RZ ;  /* 0x000000058e467c10 */ /* 0x000fe4000ff5e0ff */
[----:B------:R-:W-:Y:S02]  /*3800*/  IADD3.X R73, PT, PT, R139, UR9, RZ, P3, !PT ;  /* 0x000000098b497c10 */ /* 0x000fe40009ffe4ff */
[----:B------:R-:W-:Y:S02]  /*3810*/  IADD3 R68, P3, PT, R144, UR5, RZ ;  /* 0x0000000590447c10 */ /* 0x000fe4000ff7e0ff */
[----:B------:R-:W-:Y:S02]  /*3820*/  IADD3.X R71, PT, PT, R141, UR9, RZ, P2, !PT ;  /* 0x000000098d477c10 */ /* 0x000fe400097fe4ff */
[----:B------:R-:W-:-:S02]  /*3830*/  IADD3 R58, P2, PT, R146, UR5, RZ ;  /* 0x00000005923a7c10 */ /* 0x000fc4000ff5e0ff */
[----:B------:R-:W-:Y:S02]  /*3840*/  IADD3.X R69, PT, PT, R143, UR9, RZ, P3, !PT ;  /* 0x000000098f457c10 */ /* 0x000fe40009ffe4ff */
[----:B------:R-:W-:Y:S02]  /*3850*/  IADD3 R56, P3, PT, R148, UR5, RZ ;  /* 0x0000000594387c10 */ /* 0x000fe4000ff7e0ff */
[----:B------:R-:W-:Y:S02]  /*3860*/  IADD3.X R59, PT, PT, R145, UR9, RZ, P2, !PT ;  /* 0x00000009913b7c10 */ /* 0x000fe400097fe4ff */
[----:B------:R-:W-:Y:S02]  /*3870*/  IADD3 R236, P2, PT, R150, UR5, RZ ;  /* 0x0000000596ec7c10 */ /* 0x000fe4000ff5e0ff */
[----:B------:R-:W-:Y:S02]  /*3880*/  IADD3.X R57, PT, PT, R147, UR9, RZ, P3, !PT ;  /* 0x0000000993397c10 */ /* 0x000fe40009ffe4ff */
[----:B------:R-:W-:-:S02]  /*3890*/  IADD3 R118, P3, PT, R152, UR5, RZ ;  /* 0x0000000598767c10 */ /* 0x000fc4000ff7e0ff */
[----:B------:R-:W-:Y:S01]  /*38a0*/  IADD3.X R237, PT, PT, R149, UR9, RZ, P2, !PT ;  /* 0x0000000995ed7c10 */ /* 0x000fe200097fe4ff */
[----:B------:R1:W2:Y:S01]  /*38b0*/  LDG.E.U8 R77, desc[UR10][R72.64] ;  /* 0x0000000a484d7981 */ /* 0x0002a2000c1e1100 */
[----:B------:R-:W-:-:S03]  /*38c0*/  IADD3.X R119, PT, PT, R151, UR9, RZ, P3, !PT ;  /* 0x0000000997777c10 */ /* 0x000fc60009ffe4ff */
[----:B------:R3:W4:Y:S04]  /*38d0*/  LDG.E.U8 R74, desc[UR10][R70.64] ;  /* 0x0000000a464a7981 */ /* 0x000728000c1e1100 */
[----:B------:R-:W5:Y:S01]  /*38e0*/  LDG.E.U8 R75, desc[UR10][R80.64] ;  /* 0x0000000a504b7981 */ /* 0x000f62000c1e1100 */
[----:B-1----:R-:W-:-:S03]  /*38f0*/  IADD3 R72, P2, PT, R154, UR5, RZ ;  /* 0x000000059a487c10 */ /* 0x002fc6000ff5e0ff */
[----:B0-----:R0:W2:Y:S01]  /*3900*/  LDG.E.U8 R79, desc[UR10][R68.64] ;  /* 0x0000000a444f7981 */ /* 0x0010a2000c1e1100 */
[----:B---3--:R-:W-:Y:S02]  /*3910*/  IADD3 R70, P3, PT, R156, UR5, RZ ;  /* 0x000000059c467c10 */ /* 0x008fe4000ff7e0ff */
[----:B------:R-:W-:Y:S01]  /*3920*/  IADD3.X R73, PT, PT, R153, UR9, RZ, P2, !PT ;  /* 0x0000000999497c10 */ /* 0x000fe200097fe4ff */
[----:B------:R-:W3:Y:S01]  /*3930*/  LDG.E.U8 R83, desc[UR10][R56.64] ;  /* 0x0000000a38537981 */ /* 0x000ee2000c1e1100 */
[----:B------:R-:W-:-:S03]  /*3940*/  IADD3.X R71, PT, PT, R155, UR9, RZ, P3, !PT ;  /* 0x000000099b477c10 */ /* 0x000fc60009ffe4ff */
[----:B------:R1:W2:Y:S01]  /*3950*/  LDG.E.U8 R81, desc[UR10][R58.64] ;  /* 0x0000000a3a517981 */ /* 0x0002a2000c1e1100 */
[----:B0-----:R-:W-:-:S03]  /*3960*/  IADD3 R68, P2, PT, R158, UR5, RZ ;  /* 0x000000059e447c10 */ /* 0x001fc6000ff5e0ff */
[----:B------:R0:W3:Y:S01]  /*3970*/  LDG.E.U8 R76, desc[UR10][R236.64] ;  /* 0x0000000aec4c7981 */ /* 0x0000e2000c1e1100 */
[----:B------:R-:W-:-:S03]  /*3980*/  IADD3.X R69, PT, PT, R157, UR9, RZ, P2, !PT ;  /* 0x000000099d457c10 */ /* 0x000fc600097fe4ff */
[----:B------:R0:W3:Y:S01]  /*3990*/  LDG.E.U8 R85, desc[UR10][R118.64] ;  /* 0x0000000a76557981 */ /* 0x0000e2000c1e1100 */
[----:B-1----:R-:W-:Y:S02]  /*39a0*/  IADD3 R58, P3, PT, R160, UR5, RZ ;  /* 0x00000005a03a7c10 */ /* 0x002fe4000ff7e0ff */
[----:B------:R-:W-:Y:S01]  /*39b0*/  IADD3 R56, P2, PT, R162, UR5, RZ ;  /* 0x00000005a2387c10 */ /* 0x000fe2000ff5e0ff */
[----:B------:R1:W3:Y:S01]  /*39c0*/  LDG.E.U8 R87, desc[UR10][R72.64] ;  /* 0x0000000a48577981 */ /* 0x0002e2000c1e1100 */
[----:B------:R-:W-:Y:S02]  /*39d0*/  IADD3.X R59, PT, PT, R159, UR9, RZ, P3, !PT ;  /* 0x000000099f3b7c10 */ /* 0x000fe40009ffe4ff */
[----:B0-----:R-:W-:Y:S01]  /*39e0*/  IADD3 R236, P3, PT, R164, UR5, RZ ;  /* 0x00000005a4ec7c10 */ /* 0x001fe2000ff7e0ff */
[----:B------:R0:W4:Y:S01]  /*39f0*/  LDG.E.U8 R89, desc[UR10][R70.64] ;  /* 0x0000000a46597981 */ /* 0x000122000c1e1100 */
[----:B------:R-:W-:Y:S02]  /*3a00*/  IADD3.X R57, PT, PT, R161, UR9, RZ, P2, !PT ;  /* 0x00000009a1397c10 */ /* 0x000fe400097fe4ff */
[----:B------:R-:W-:Y:S01]  /*3a10*/  IADD3 R118, P2, PT, R166, UR5, RZ ;  /* 0x00000005a6767c10 */ /* 0x000fe2000ff5e0ff */
[----:B------:R0:W4:Y:S01]  /*3a20*/  LDG.E.U8 R78, desc[UR10][R68.64] ;  /* 0x0000000a444e7981 */ /* 0x000122000c1e1100 */
[----:B------:R-:W-:-:S02]  /*3a30*/  IADD3.X R237, PT, PT, R163, UR9, RZ, P3, !PT ;  /* 0x00000009a3ed7c10 */ /* 0x000fc40009ffe4ff */
[----:B-1----:R-:W-:Y:S01]  /*3a40*/  IADD3 R72, P3, PT, R168, UR5, RZ ;  /* 0x00000005a8487c10 */ /* 0x002fe2000ff7e0ff */
[----:B------:R1:W4:Y:S01]  /*3a50*/  LDG.E.U8 R91, desc[UR10][R58.64] ;  /* 0x0000000a3a5b7981 */ /* 0x000322000c1e1100 */
[----:B------:R-:W-:Y:S02]  /*3a60*/  IADD3.X R119, PT, PT, R165, UR9, RZ, P2, !PT ;  /* 0x00000009a5777c10 */ /* 0x000fe400097fe4ff */
[----:B0-----:R-:W-:Y:S01]  /*3a70*/  IADD3 R70, P2, PT, R170, UR5, RZ ;  /* 0x00000005aa467c10 */ /* 0x001fe2000ff5e0ff */
[----:B------:R0:W4:Y:S01]  /*3a80*/  LDG.E.U8 R93, desc[UR10][R56.64] ;  /* 0x0000000a385d7981 */ /* 0x000122000c1e1100 */
[----:B------:R-:W-:Y:S02]  /*3a90*/  IADD3.X R73, PT, PT, R167, UR9, RZ, P3, !PT ;  /* 0x00000009a7497c10 */ /* 0x000fe40009ffe4ff */
[----:B------:R-:W-:Y:S01]  /*3aa0*/  IADD3 R68, P3, PT, R172, UR5, RZ ;  /* 0x00000005ac447c10 */ /* 0x000fe2000ff7e0ff */
[----:B------:R-:W4:Y:S01]  /*3ab0*/  LDG.E.U8 R95, desc[UR10][R236.64] ;  /* 0x0000000aec5f7981 */ /* 0x000f22000c1e1100 */
[----:B------:R-:W-:-:S02]  /*3ac0*/  IADD3.X R71, PT, PT, R169, UR9, RZ, P2, !PT ;  /* 0x00000009a9477c10 */ /* 0x000fc400097fe4ff */
[----:B-1----:R-:W-:Y:S01]  /*3ad0*/  IADD3 R58, P2, PT, R174, UR5, RZ ;  /* 0x00000005ae3a7c10 */ /* 0x002fe2000ff5e0ff */
[----:B------:R1:W4:Y:S01]  /*3ae0*/  LDG.E.U8 R97, desc[UR10][R72.64] ;  /* 0x0000000a48617981 */ /* 0x000322000c1e1100 */
[----:B------:R-:W-:Y:S02]  /*3af0*/  IADD3.X R69, PT, PT, R171, UR9, RZ, P3, !PT ;  /* 0x00000009ab457c10 */ /* 0x000fe40009ffe4ff */
[----:B0-----:R-:W-:Y:S01]  /*3b00*/  IADD3 R56, P3, PT, R176, UR5, RZ ;  /* 0x00000005b0387c10 */ /* 0x001fe2000ff7e0ff */
[----:B------:R0:W4:Y:S01]  /*3b10*/  LDG.E.U8 R231, desc[UR10][R70.64] ;  /* 0x0000000a46e77981 */ /* 0x000122000c1e1100 */
[----:B------:R-:W-:Y:S02]  /*3b20*/  IADD3.X R59, PT, PT, R173, UR9, RZ, P2, !PT ;  /* 0x00000009ad3b7c10 */ /* 0x000fe400097fe4ff */
[----:B------:R-:W-:Y:S01]  /*3b30*/  IADD3 RZ, P2, PT, R192, UR5, RZ ;  /* 0x00000005c0ff7c10 */ /* 0x000fe2000ff5e0ff */
[----:B------:R0:W4:Y:S01]  /*3b40*/  LDG.E.U8 R237, desc[UR10][R68.64] ;  /* 0x0000000a44ed7981 */ /* 0x000122000c1e1100 */
[----:B------:R-:W-:-:S02]  /*3b50*/  IADD3.X R57, PT, PT, R175, UR9, RZ, P3, !PT ;  /* 0x00000009af397c10 */ /* 0x000fc40009ffe4ff */
[----:B------:R-:W-:Y:S01]  /*3b60*/  IADD3 RZ, P3, PT, R194, UR5, RZ ;  /* 0x00000005c2ff7c10 */ /* 0x000fe2000ff7e0ff */
[----:B------:R0:W4:Y:S01]  /*3b70*/  LDG.E.U8 R104, desc[UR10][R58.64] ;  /* 0x0000000a3a687981 */ /* 0x000122000c1e1100 */
[----:B-1----:R-:W-:Y:S02]  /*3b80*/  IADD3.X R73, PT, PT, R191, UR9, RZ, P2, !PT ;  /* 0x00000009bf497c10 */ /* 0x002fe400097fe4ff */
[----:B------:R-:W-:Y:S01]  /*3b90*/  IADD3 RZ, P2, PT, R196, UR5, RZ ;  /* 0x00000005c4ff7c10 */ /* 0x000fe2000ff5e0ff */
[----:B------:R-:W4:Y:S01]  /*3ba0*/  LDG.E.U8 R80, desc[UR10][R118.64] ;  /* 0x0000000a76507981 */ /* 0x000f22000c1e1100 */
[----:B0-----:R-:W-:Y:S02]  /*3bb0*/  IADD3.X R71, PT, PT, R193, UR9, RZ, P3, !PT ;  /* 0x00000009c1477c10 */ /* 0x001fe40009ffe4ff */
[----:B------:R-:W-:Y:S01]  /*3bc0*/  IADD3 RZ, P3, PT, R198, UR5, RZ ;  /* 0x00000005c6ff7c10 */ /* 0x000fe2000ff7e0ff */
[----:B------:R-:W-:Y:S01]  /*3bd0*/  VIADD R72, R192, UR5 ;  /* 0x00000005c0487c36 */ /* 0x000fe20008000000 */
[----:B------:R-:W-:-:S02]  /*3be0*/  IADD3.X R69, PT, PT, R195, UR9, RZ, P2, !PT ;  /* 0x00000009c3457c10 */ /* 0x000fc400097fe4ff */
[----:B------:R-:W-:Y:S02]  /*3bf0*/  IADD3 RZ, P2, PT, R178, UR5, RZ ;  /* 0x00000005b2ff7c10 */ /* 0x000fe4000ff5e0ff */
[----:B------:R-:W-:Y:S01]  /*3c00*/  IADD3.X R59, PT, PT, R197, UR9, RZ, P3, !PT ;  /* 0x00000009c53b7c10 */ /* 0x000fe20009ffe4ff */
[----:B------:R0:W4:Y:S01]  /*3c10*/  LDG.E.U8 R119, desc[UR10][R56.64] ;  /* 0x0000000a38777981 */ /* 0x000122000c1e1100 */
[----:B------:R-:W-:Y:S01]  /*3c20*/  IADD3 RZ, P3, PT, R186, UR5, RZ ;  /* 0x00000005baff7c10 */ /* 0x000fe2000ff7e0ff */
[----:B------:R-:W-:Y:S02]  /*3c30*/  VIADD R70, R194, UR5 ;  /* 0x00000005c2467c36 */ /* 0x000fe40008000000 */
[----:B------:R1:W4:Y:S01]  /*3c40*/  LDG.E.U8 R239, desc[UR10][R72.64] ;  /* 0x0000000a48ef7981 */ /* 0x000322000c1e1100 */
[----:B------:R-:W-:Y:S02]  /*3c50*/  VIADD R68, R196, UR5 ;  /* 0x00000005c4447c36 */ /* 0x000fe40008000000 */
[----:B------:R-:W-:Y:S01]  /*3c60*/  VIADD R58, R198, UR5 ;  /* 0x00000005c63a7c36 */ /* 0x000fe20008000000 */
[----:B------:R1:W4:Y:S01]  /*3c70*/  LDG.E.U8 R241, desc[UR10][R70.64] ;  /* 0x0000000a46f17981 */ /* 0x000322000c1e1100 */
[----:B0-----:R-:W-:-:S02]  /*3c80*/  IADD3.X R57, PT, PT, R177, UR9, RZ, P2, !PT ;  /* 0x00000009b1397c10 */ /* 0x001fc400097fe4ff */
[----:B------:R-:W-:Y:S01]  /*3c90*/  IADD3 RZ, P2, PT, R180, UR5, RZ ;  /* 0x00000005b4ff7c10 */ /* 0x000fe2000ff5e0ff */
[----:B------:R0:W4:Y:S01]  /*3ca0*/  LDG.E.U8 R243, desc[UR10][R68.64] ;  /* 0x0000000a44f37981 */ /* 0x000122000c1e1100 */
[----:B-1----:R-:W-:Y:S02]  /*3cb0*/  IADD3.X R73, PT, PT, R185, UR9, RZ, P3, !PT ;  /* 0x00000009b9497c10 */ /* 0x002fe40009ffe4ff */
[----:B------:R-:W-:Y:S01]  /*3cc0*/  IADD3 RZ, P3, PT, R188, UR5, RZ ;  /* 0x00000005bcff7c10 */ /* 0x000fe2000ff7e0ff */
[----:B------:R-:W-:Y:S01]  /*3cd0*/  VIADD R56, R178, UR5 ;  /* 0x00000005b2387c36 */ /* 0x000fe20008000000 */
[----:B------:R-:W-:Y:S01]  /*3ce0*/  IADD3.X R71, PT, PT, R179, UR9, RZ, P2, !PT ;  /* 0x00000009b3477c10 */ /* 0x000fe200097fe4ff */
[----:B------:R1:W4:Y:S01]  /*3cf0*/  LDG.E.U8 R110, desc[UR10][R58.64] ;  /* 0x0000000a3a6e7981 */ /* 0x000322000c1e1100 */
[----:B------:R-:W-:Y:S02]  /*3d00*/  IADD3 RZ, P2, PT, R182, UR5, RZ ;  /* 0x00000005b6ff7c10 */ /* 0x000fe4000ff5e0ff */
[----:B0-----:R-:W-:Y:S01]  /*3d10*/  IADD3.X R69, PT, PT, R187, UR9, RZ, P3, !PT ;  /* 0x00000009bb457c10 */ /* 0x001fe20009ffe4ff */
[----:B------:R-:W-:Y:S01]  /*3d20*/  VIADD R72, R186, UR5 ;  /* 0x00000005ba487c36 */ /* 0x000fe20008000000 */
[----:B------:R-:W-:Y:S01]  /*3d30*/  IADD3 RZ, P3, PT, R190, UR5, RZ ;  /* 0x00000005beff7c10 */ /* 0x000fe2000ff7e0ff */
[----:B------:R0:W4:Y:S01]  /*3d40*/  LDG.E.U8 R245, desc[UR10][R56.64] ;  /* 0x0000000a38f57981 */ /* 0x000122000c1e1100 */
[----:B------:R-:W-:Y:S01]  /*3d50*/  VIADD R70, R180, UR5 ;  /* 0x00000005b4467c36 */ /* 0x000fe20008000000 */
[----:B-1----:R-:W-:-:S02]  /*3d60*/  IADD3.X R59, PT, PT, R181, UR9, RZ, P2, !PT ;  /* 0x00000009b53b7c10 */ /* 0x002fc400097fe4ff */
[----:B------:R1:W4:Y:S01]  /*3d70*/  LDG.E.U8 R247, desc[UR10][R72.64] ;  /* 0x0000000a48f77981 */ /* 0x000322000c1e1100 */
[----:B------:R-:W-:Y:S01]  /*3d80*/  IADD3 RZ, P2, PT, R184, UR5, RZ ;  /* 0x00000005b8ff7c10 */ /* 0x000fe2000ff5e0ff */
[----:B------:R-:W-:Y:S02]  /*3d90*/  VIADD R68, R188, UR5 ;  /* 0x00000005bc447c36 */ /* 0x000fe40008000000 */
[----:B------:R1:W4:Y:S01]  /*3da0*/  LDG.E.U8 R249, desc[UR10][R70.64] ;  /* 0x0000000a46f97981 */ /* 0x000322000c1e1100 */
[----:B0-----:R-:W-:Y:S02]  /*3db0*/  IADD3.X R57, PT, PT, R189, UR9, RZ, P3, !PT ;  /* 0x00000009bd397c10 */ /* 0x001fe40009ffe4ff */
[----:B------:R-:W-:Y:S01]  /*3dc0*/  IADD3 RZ, P3, PT, R200, UR5, RZ ;  /* 0x00000005c8ff7c10 */ /* 0x000fe2000ff7e0ff */
[----:B------:R-:W-:Y:S01]  /*3dd0*/  VIADD R58, R182, UR5 ;  /* 0x00000005b63a7c36 */ /* 0x000fe20008000000 */
[----:B-1----:R-:W-:Y:S01]  /*3de0*/  IADD3.X R73, PT, PT, R183, UR9, RZ, P2, !PT ;  /* 0x00000009b7497c10 */ /* 0x002fe200097fe4ff */
[----:B------:R-:W-:Y:S01]  /*3df0*/  VIADD R56, R190, UR5 ;  /* 0x00000005be387c36 */ /* 0x000fe20008000000 */
[----:B------:R-:W4:Y:S01]  /*3e00*/  LDG.E.U8 R69, desc[UR10][R68.64] ;  /* 0x0000000a44457981 */ /* 0x000f22000c1e1100 */
[----:B------:R-:W-:Y:S01]  /*3e10*/  VIADD R72, R184, UR5 ;  /* 0x00000005b8487c36 */ /* 0x000fe20008000000 */
[----:B------:R-:W-:Y:S01]  /*3e20*/  IADD3.X R71, PT, PT, R199, UR9, RZ, P3, !PT ;  /* 0x00000009c7477c10 */ /* 0x000fe20009ffe4ff */
[----:B------:R-:W-:Y:S01]  /*3e30*/  VIADD R70, R200, UR5 ;  /* 0x00000005c8467c36 */ /* 0x000fe20008000000 */
[----:B------:R-:W4:Y:S04]  /*3e40*/  LDG.E.U8 R112, desc[UR10][R58.64] ;  /* 0x0000000a3a707981 */ /* 0x000f28000c1e1100 */
[----:B------:R0:W4:Y:S04]  /*3e50*/  LDG.E.U8 R114, desc[UR10][R56.64] ;  /* 0x0000000a38727981 */ /* 0x000128000c1e1100 */
[----:B------:R-:W4:Y:S04]  /*3e60*/  LDG.E.U8 R73, desc[UR10][R72.64] ;  /* 0x0000000a48497981 */ /* 0x000f28000c1e1100 */
[----:B------:R-:W4:Y:S04]  /*3e70*/  LDG.E.U8 R251, desc[UR10][R70.64] ;  /* 0x0000000a46fb7981 */ /* 0x000f28000c1e1100 */
[----:B0-----:R-:W-:Y:S04]  /*3e80*/  LDS R56, [R86+0x1000] ;  /* 0x0010000056387984 */ /* 0x001fe80000000800 */
[----:B------:R-:W-:Y:S04]  /*3e90*/  LDS R57, [R84+0x1000] ;  /* 0x0010000054397984 */ /* 0x000fe80000000800 */
[----:B------:R0:W-:Y:S04]  /*3ea0*/  LDS R58, [R82+0x1000] ;  /* 0x00100000523a7984 */ /* 0x0001e80000000800 */
[----:B------:R-:W-:Y:S01]  /*3eb0*/  LDS R59, [R212+0x1000] ;  /* 0x00100000d43b7984 */ /* 0x000fe20000000800 */
[----:B------:R-:W-:Y:S01]  /*3ec0*/  BAR.SYNC.DEFER_BLOCKING 0x0 ;  /* 0x0000000000007b1d */ /* 0x000fe20000010000 */
[----:B------:R-:W-:-:S02]  /*3ed0*/  F2FP.SATFINITE.E4M3.F32.PACK_AB_MERGE_C R100, R101, R100, RZ ;  /* 0x000000646564723e */ /* 0x000fc400048070ff */
[----:B------:R-:W-:Y:S02]  /*3ee0*/  F2FP.SATFINITE.E4M3.F32.PACK_AB_MERGE_C R99, R102, R99, RZ ;  /* 0x000000636663723e */ /* 0x000fe400048070ff */
[----:B------:R-:W-:Y:S02]  /*3ef0*/  F2FP.SATFINITE.E4M3.F32.PACK_AB_MERGE_C R98, R115, R98, RZ ;  /* 0x000000627362723e */ /* 0x000fe400048070ff */
[----:B------:R-:W-:Y:S02]  /*3f00*/  F2FP.SATFINITE.E4M3.F32.PACK_AB_MERGE_C R96, R117, R96, RZ ;  /* 0x000000607560723e */ /* 0x000fe400048070ff */
[----:B------:R-:W-:Y:S02]  /*3f10*/  F2FP.SATFINITE.E4M3.F32.PACK_AB_MERGE_C R88, R103, R88, RZ ;  /* 0x000000586758723e */ /* 0x000fe400048070ff */
[----:B------:R-:W-:Y:S02]  /*3f20*/  F2FP.SATFINITE.E4M3.F32.PACK_AB_MERGE_C R94, R111, R94, RZ ;  /* 0x0000005e6f5e723e */ /* 0x000fe400048070ff */
[----:B------:R-:W-:-:S02]  /*3f30*/  F2FP.SATFINITE.E4M3.F32.PACK_AB_MERGE_C R92, R105, R92, RZ ;  /* 0x0000005c695c723e */ /* 0x000fc400048070ff */
[----:B------:R-:W-:Y:S02]  /*3f40*/  F2FP.SATFINITE.E4M3.F32.PACK_AB_MERGE_C R90, R113, R90, RZ ;  /* 0x0000005a715a723e */ /* 0x000fe400048070ff */
[----:B0-----:R-:W-:Y:S01]  /*3f50*/  F2FP.F16.E4M3.UNPACK_B R82, R94 ;  /* 0x0000005eff52723e */ /* 0x001fe200020006ff */
[----:B------:R-:W-:-:S04]  /*3f60*/  FADD R84, -R109, R230 ;  /* 0x000000e66d547221 */ /* 0x000fc80000000100 */
[----:B------:R-:W-:-:S06]  /*3f70*/  FMUL R84, R84, 1.4426950216293334961 ;  /* 0x3fb8aa3b54547820 */ /* 0x000fcc0000400000 */
[----:B------:R-:W0:Y:S01]  /*3f80*/  MUFU.EX2 R84, R84 ;  /* 0x0000005400547308 */ /* 0x000e220000000800 */
[----:B-----5:R-:W-:Y:S04]  /*3f90*/  STS.U8 [R226+UR7+0x1000], R75 ;  /* 0x0010004be2007988 */ /* 0x020fe80008000007 */
[----:B--2---:R-:W-:Y:S04]  /*3fa0*/  STS.U8 [R226+UR7+0x1200], R81 ;  /* 0x00120051e2007988 */ /* 0x004fe80008000007 */
[----:B---3--:R-:W-:Y:S04]  /*3fb0*/  STS.U8 [R226+UR7+0x1400], R87 ;  /* 0x00140057e2007988 */ /* 0x008fe80008000007 */
        /* <DEDUP_REMOVED lines=14> */
[----:B------:R1:W-:Y:S04]  /*40a0*/  STS.U8 [R217+UR7+0x1300], R76 ;  /* 0x0013004cd9007988 */ /* 0x0003e80008000007 */
[----:B------:R2:W-:Y:S04]  /*40b0*/  STS.U8 [R217+UR7+0x1500], R78 ;  /* 0x0015004ed9007988 */ /* 0x0005e80008000007 */
        /* <DEDUP_REMOVED lines=12> */
[----:B------:R-:W-:Y:S01]  /*4180*/  STS.U8 [R216+UR7+0x1f80], R251 ;  /* 0x001f80fbd8007988 */ /* 0x000fe20008000007 */
[----:B------:R-:W-:Y:S01]  /*4190*/  BAR.SYNC.DEFER_BLOCKING 0x0 ;  /* 0x0000000000007b1d */ /* 0x000fe20000010000 */
[----:B-1----:R-:W-:-:S02]  /*41a0*/  F2FP.F16.E4M3.UNPACK_B R76, R100 ;  /* 0x00000064ff4c723e */ /* 0x002fc400020006ff */
[----:B--2---:R-:W-:-:S03]  /*41b0*/  F2FP.F16.E4M3.UNPACK_B R78, R99 ;  /* 0x00000063ff4e723e */ /* 0x004fc600020006ff */
[----:B------:R-:W1:Y:S04]  /*41c0*/  LDSM.16.M88.4 R68, [R215+0x1000] ;  /* 0x00100000d744783b */ /* 0x000e680000000200 */
[----:B------:R-:W-:Y:S01]  /*41d0*/  LDSM.16.M88.4 R72, [R215+0x1800] ;  /* 0x00180000d748783b */ /* 0x000fe20000000200 */
[----:B------:R-:W-:Y:S01]  /*41e0*/  F2FP.F16.E4M3.UNPACK_B R77, R98 ;  /* 0x00000062ff4d723e */ /* 0x000fe200020006ff */
[----:B------:R-:W-:Y:S01]  /*41f0*/  BAR.SYNC.DEFER_BLOCKING 0x0 ;  /* 0x0000000000007b1d */ /* 0x000fe20000010000 */
[----:B---3--:R-:W-:Y:S02]  /*4200*/  F2FP.F16.E4M3.UNPACK_B R79, R96 ;  /* 0x00000060ff4f723e */ /* 0x008fe400020006ff */
[----:B------:R-:W-:Y:S02]  /*4210*/  F2FP.F16.E4M3.UNPACK_B R80, R88 ;  /* 0x00000058ff50723e */ /* 0x000fe400020006ff */
[----:B------:R-:W-:-:S02]  /*4220*/  F2FP.F16.E4M3.UNPACK_B R81, R92 ;  /* 0x0000005cff51723e */ /* 0x000fc400020006ff */
[----:B------:R-:W-:Y:S01]  /*4230*/  F2FP.F16.E4M3.UNPACK_B R83, R90 ;  /* 0x0000005aff53723e */ /* 0x000fe200020006ff */
[----:B------:R-:W-:Y:S04]  /*4240*/  STSM.16.M88.4 [R210+0x1000], R76 ;  /* 0x0010004cd2007844 */ /* 0x000fe80000000200 */
[----:B------:R2:W-:Y:S01]  /*4250*/  STSM.16.M88.4 [R210+0x1800], R80 ;  /* 0x00180050d2007844 */ /* 0x0005e20000000200 */
[----:B------:R-:W-:Y:S01]  /*4260*/  BAR.SYNC.DEFER_BLOCKING 0x0 ;  /* 0x0000000000007b1d */ /* 0x000fe20000010000 */
[----:B----4-:R-:W-:-:S04]  /*4270*/  FADD R85, -R108, R229 ;  /* 0x000000e56c557221 */ /* 0x010fc80000000100 */
[----:B------:R-:W-:Y:S01]  /*4280*/  FMUL R85, R85, 1.4426950216293334961 ;  /* 0x3fb8aa3b55557820 */ /* 0x000fe20000400000 */
[----:B------:R-:W3:Y:S04]  /*4290*/  LDS.64 R94, [R209+UR7+0x1000] ;  /* 0x00100007d15e7984 */ /* 0x000ee80008000a00 */
[----:B------:R-:W4:Y:S04]  /*42a0*/  LDS.64 R100, [R209+UR7+0x1400] ;  /* 0x00140007d1647984 */ /* 0x000f280008000a00 */
[----:B------:R-:W5:Y:S04]  /*42b0*/  LDS.64 R92, [R208+UR7+0x1000] ;  /* 0x00100007d05c7984 */ /* 0x000f680008000a00 */
[----:B------:R-:W1:Y:S04]  /*42c0*/  LDS.64 R98, [R208+UR7+0x1400] ;  /* 0x00140007d0627984 */ /* 0x000e680008000a00 */
[----:B------:R-:W5:Y:S04]  /*42d0*/  LDS.64 R86, [R209+UR7+0x1800] ;  /* 0x00180007d1567984 */ /* 0x000f680008000a00 */
[----:B------:R-:W5:Y:S04]  /*42e0*/  LDS.64 R90, [R209+UR7+0x1c00] ;  /* 0x001c0007d15a7984 */ /* 0x000f680008000a00 */
[----:B------:R-:W5:Y:S04]  /*42f0*/  LDS.64 R82, [R208+UR7+0x1800] ;  /* 0x00180007d0527984 */ /* 0x000f680008000a00 */
[----:B------:R-:W5:Y:S01]  /*4300*/  LDS.64 R88, [R208+UR7+0x1c00] ;  /* 0x001c0007d0587984 */ /* 0x000f620008000a00 */
[----:B--2---:R-:W-:Y:S01]  /*4310*/  FADD R81, -R106, R227 ;  /* 0x000000e36a517221 */ /* 0x004fe20000000100 */
[----:B------:R-:W2:Y:S01]  /*4320*/  MUFU.EX2 R85, R85 ;  /* 0x0000005500557308 */ /* 0x000ea20000000800 */
[----:B------:R-:W-:-:S02]  /*4330*/  FADD R76, -R107, R228 ;  /* 0x000000e46b4c7221 */ /* 0x000fc40000000100 */
[----:B------:R-:W-:Y:S02]  /*4340*/  FMUL R81, R81, 1.4426950216293334961 ;  /* 0x3fb8aa3b51517820 */ /* 0x000fe40000400000 */
[----:B------:R-:W-:-:S04]  /*4350*/  FMUL R76, R76, 1.4426950216293334961 ;  /* 0x3fb8aa3b4c4c7820 */ /* 0x000fc80000400000 */
[----:B------:R3:W5:Y:S08]  /*4360*/  MUFU.EX2 R80, R76 ;  /* 0x0000004c00507308 */ /* 0x0007700000000800 */
[----:B------:R-:W5:Y:S01]  /*4370*/  MUFU.EX2 R81, R81 ;  /* 0x0000005100517308 */ /* 0x000f620000000800 */
[C---:B0-----:R-:W-:Y:S01]  /*4380*/  FMUL R60, R84.reuse, R60 ;  /* 0x0000003c543c7220 */ /* 0x041fe20000400000 */
[----:B------:R-:W-:Y:S01]  /*4390*/  FMUL R61, R84, R61 ;  /* 0x0000003d543d7220 */ /* 0x000fe20000400000 */
[C---:B--2---:R-:W-:Y:S01]  /*43a0*/  FMUL R62, R85.reuse, R62 ;  /* 0x0000003e553e7220 */ /* 0x044fe20000400000 */
[----:B------:R-:W-:Y:S01]  /*43b0*/  FMUL R63, R85, R63 ;  /* 0x0000003f553f7220 */ /* 0x000fe20000400000 */
[----:B-1----:R-:W-:Y:S01]  /*43c0*/  F2FP.F16.E4M3.UNPACK_B R102, R68 ;  /* 0x00000044ff66723e */ /* 0x002fe200020006ff */
[----:B---3--:R-:W-:Y:S01]  /*43d0*/  IMAD.MOV.U32 R76, RZ, RZ, R94 ;  /* 0x000000ffff4c7224 */ /* 0x008fe200078e005e */
[----:B------:R-:W-:Y:S01]  /*43e0*/  F2FP.F16.E4M3.UNPACK_B R103, R69 ;  /* 0x00000045ff67723e */ /* 0x000fe200020006ff */
[----:B----4-:R-:W-:-:S02]  /*43f0*/  IMAD.MOV.U32 R77, RZ, RZ, R100 ;  /* 0x000000ffff4d7224 */ /* 0x010fc400078e0064 */
[C---:B------:R-:W-:Y:S01]  /*4400*/  FMUL R64, R84.reuse, R64 ;  /* 0x0000004054407220 */ /* 0x040fe20000400000 */
[----:B-----5:R-:W-:Y:S02]  /*4410*/  IMAD.MOV.U32 R78, RZ, RZ, R92 ;  /* 0x000000ffff4e7224 */ /* 0x020fe400078e005c */
[----:B------:R-:W-:Y:S01]  /*4420*/  FMUL R65, R84, R65 ;  /* 0x0000004154417220 */ /* 0x000fe20000400000 */
[----:B------:R-:W-:Y:S02]  /*4430*/  IMAD.MOV.U32 R79, RZ, RZ, R98 ;  /* 0x000000ffff4f7224 */ /* 0x000fe400078e0062 */
[C---:B------:R-:W-:Y:S01]  /*4440*/  FMUL R66, R85.reuse, R66 ;  /* 0x0000004255427220 */ /* 0x040fe20000400000 */
[----:B------:R-:W-:Y:S01]  /*4450*/  FMUL R67, R85, R67 ;  /* 0x0000004355437220 */ /* 0x000fe20000400000 */
[----:B------:R-:W-:Y:S02]  /*4460*/  F2FP.F16.E4M3.UNPACK_B R96, R72 ;  /* 0x00000048ff60723e */ /* 0x000fe400020006ff */
[----:B------:R-:W-:Y:S01]  /*4470*/  F2FP.F16.E4M3.UNPACK_B R97, R73 ;  /* 0x00000049ff61723e */ /* 0x000fe200020006ff */
[C---:B------:R-:W-:Y:S01]  /*4480*/  FMUL R52, R80.reuse, R52 ;  /* 0x0000003450347220 */ /* 0x040fe20000400000 */
[----:B------:R-:W-:Y:S01]  /*4490*/  HMMA.16816.F32 R60, R76, R102, R60 ;  /* 0x000000664c3c723c */ /* 0x000fe2000000183c */
[----:B------:R-:W-:Y:S01]  /*44a0*/  FMUL R53, R80, R53 ;  /* 0x0000003550357220 */ /* 0x000fe20000400000 */
[C---:B------:R-:W-:Y:S01]  /*44b0*/  FMUL R54, R81.reuse, R54 ;  /* 0x0000003651367220 */ /* 0x040fe20000400000 */
[----:B------:R-:W-:-:S05]  /*44c0*/  FMUL R55, R81, R55 ;  /* 0x0000003751377220 */ /* 0x000fca0000400000 */
[----:B------:R-:W-:Y:S01]  /*44d0*/  HMMA.16816.F32 R64, R76, R96, R64 ;  /* 0x000000604c40723c */ /* 0x000fe20000001840 */
[----:B------:R-:W-:Y:S02]  /*44e0*/  IMAD.MOV.U32 R76, RZ, RZ, R86 ;  /* 0x000000ffff4c7224 */ /* 0x000fe400078e0056 */
[----:B------:R-:W-:Y:S02]  /*44f0*/  IMAD.MOV.U32 R77, RZ, RZ, R90 ;  /* 0x000000ffff4d7224 */ /* 0x000fe400078e005a */
[----:B------:R-:W-:Y:S02]  /*4500*/  IMAD.MOV.U32 R78, RZ, RZ, R82 ;  /* 0x000000ffff4e7224 */ /* 0x000fe400078e0052 */
[----:B------:R-:W-:Y:S01]  /*4510*/  IMAD.MOV.U32 R79, RZ, RZ, R88 ;  /* 0x000000ffff4f7224 */ /* 0x000fe200078e0058 */
[----:B------:R-:W-:Y:S02]  /*4520*/  F2FP.F16.E4M3.UNPACK_B R104, R72.H1 ;  /* 0x00000048ff68723e */ /* 0x000fe400030006ff */
[----:B------:R-:W-:-:S02]  /*4530*/  F2FP.F16.E4M3.UNPACK_B R105, R73.H1 ;  /* 0x00000049ff69723e */ /* 0x000fc400030006ff */
[----:B------:R-:W-:Y:S02]  /*4540*/  LDS.64 R72, [R206+UR7+0x1000] ;  /* 0x00100007ce487984 */ /* 0x000fe40008000a00 */
[----:B------:R-:W-:Y:S01]  /*4550*/  HMMA.16816.F32 R52, R76, R102, R52 ;  /* 0x000000664c34723c */ /* 0x000fe20000001834 */
[----:B------:R-:W-:Y:S01]  /*4560*/  F2FP.F16.E4M3.UNPACK_B R102, R68.H1 ;  /* 0x00000044ff66723e */ /* 0x000fe200030006ff */
[----:B------:R-:W-:Y:S01]  /*4570*/  IMAD.MOV.U32 R76, RZ, RZ, R95 ;  /* 0x000000ffff4c7224 */ /* 0x000fe200078e005f */
[----:B------:R-:W-:Y:S01]  /*4580*/  F2FP.F16.E4M3.UNPACK_B R103, R69.H1 ;  /* 0x00000045ff67723e */ /* 0x000fe200030006ff */
[----:B------:R-:W-:Y:S01]  /*4590*/  IMAD.MOV.U32 R78, RZ, RZ, R93 ;  /* 0x000000ffff4e7224 */ /* 0x000fe200078e005d */
[----:B------:R-:W0:Y:S04]  /*45a0*/  LDS.64 R94, [R207+UR7+0x1000] ;  /* 0x00100007cf5e7984 */ /* 0x000e280008000a00 */
[----:B------:R-:W1:Y:S04]  /*45b0*/  LDS.64 R68, [R207+UR7+0x1400] ;  /* 0x00140007cf447984 */ /* 0x000e680008000a00 */
[----:B------:R-:W2:Y:S01]  /*45c0*/  LDS.64 R92, [R206+UR7+0x1400] ;  /* 0x00140007ce5c7984 */ /* 0x000ea20008000a00 */
[----:B------:R-:W-:-:S02]  /*45d0*/  IMAD.MOV.U32 R77, RZ, RZ, R101 ;  /* 0x000000ffff4d7224 */ /* 0x000fc400078e0065 */
[----:B------:R-:W-:Y:S02]  /*45e0*/  IMAD.MOV.U32 R79, RZ, RZ, R99 ;  /* 0x000000ffff4f7224 */ /* 0x000fe400078e0063 */
[C---:B------:R-:W-:Y:S01]  /*45f0*/  FMUL R48, R80.reuse, R48 ;  /* 0x0000003050307220 */ /* 0x040fe20000400000 */
[----:B------:R-:W-:Y:S01]  /*4600*/  FMUL R49, R80, R49 ;  /* 0x0000003150317220 */ /* 0x000fe20000400000 */
[C---:B------:R-:W-:Y:S01]  /*4610*/  FMUL R50, R81.reuse, R50 ;  /* 0x0000003251327220 */ /* 0x040fe20000400000 */
[----:B------:R-:W-:Y:S02]  /*4620*/  FMUL R51, R81, R51 ;  /* 0x0000003351337220 */ /* 0x000fe40000400000 */
[C---:B------:R-:W-:Y:S08]  /*4630*/  HMMA.16816.F32 R60, R76.reuse, R102, R60 ;  /* 0x000000664c3c723c */ /* 0x040ff0000000183c */
[----:B------:R-:W-:Y:S01]  /*4640*/  HMMA.16816.F32 R64, R76, R104, R64 ;  /* 0x000000684c40723c */ /* 0x000fe20000001840 */
[----:B------:R-:W-:-:S02]  /*4650*/  IMAD.MOV.U32 R76, RZ, RZ, R86 ;  /* 0x000000ffff4c7224 */ /* 0x000fc400078e0056 */
[----:B------:R-:W-:Y:S02]  /*4660*/  IMAD.MOV.U32 R77, RZ, RZ, R90 ;  /* 0x000000ffff4d7224 */ /* 0x000fe400078e005a */
[----:B------:R-:W-:Y:S02]  /*4670*/  IMAD.MOV.U32 R78, RZ, RZ, R82 ;  /* 0x000000ffff4e7224 */ /* 0x000fe400078e0052 */
[----:B------:R-:W-:-:S07]  /*4680*/  IMAD.MOV.U32 R79, RZ, RZ, R88 ;  /* 0x000000ffff4f7224 */ /* 0x000fce00078e0058 */
[----:B------:R-:W-:Y:S01]  /*4690*/  HMMA.16816.F32 R48, R76, R96, R48 ;  /* 0x000000604c30723c */ /* 0x000fe20000001830 */
[----:B------:R-:W-:Y:S02]  /*46a0*/  IMAD.MOV.U32 R76, RZ, RZ, R87 ;  /* 0x000000ffff4c7224 */ /* 0x000fe400078e0057 */
[----:B------:R-:W-:Y:S01]  /*46b0*/  IMAD.MOV.U32 R77, RZ, RZ, R91 ;  /* 0x000000ffff4d7224 */ /* 0x000fe200078e005b */
[----:B------:R-:W3:Y:S01]  /*46c0*/  LDS.64 R86, [R207+UR7+0x1800] ;  /* 0x00180007cf567984 */ /* 0x000ee20008000a00 */
[----:B------:R-:W-:Y:S02]  /*46d0*/  IMAD.MOV.U32 R78, RZ, RZ, R83 ;  /* 0x000000ffff4e7224 */ /* 0x000fe400078e0053 */
[----:B------:R-:W-:Y:S01]  /*46e0*/  IMAD.MOV.U32 R79, RZ, RZ, R89 ;  /* 0x000000ffff4f7224 */ /* 0x000fe200078e0059 */
[----:B------:R-:W4:Y:S04]  /*46f0*/  LDS.64 R90, [R207+UR7+0x1c00] ;  /* 0x001c0007cf5a7984 */ /* 0x000f280008000a00 */
[----:B------:R-:W5:Y:S04]  /*4700*/  LDS.64 R82, [R206+UR7+0x1800] ;  /* 0x00180007ce527984 */ /* 0x000f680008000a00 */
[----:B------:R-:W3:Y:S01]  /*4710*/  LDS.64 R88, [R206+UR7+0x1c00] ;  /* 0x001c0007ce587984 */ /* 0x000ee20008000a00 */
[----:B------:R-:W-:Y:S01]  /*4720*/  HMMA.16816.F32 R52, R76, R102, R52 ;  /* 0x000000664c34723c */ /* 0x000fe20000001834 */
[----:B------:R-:W-:-:S02]  /*4730*/  F2FP.F16.E4M3.UNPACK_B R98, R70 ;  /* 0x00000046ff62723e */ /* 0x000fc400020006ff */
[----:B------:R-:W-:Y:S02]  /*4740*/  F2FP.F16.E4M3.UNPACK_B R99, R71 ;  /* 0x00000047ff63723e */ /* 0x000fe400020006ff */
[----:B------:R-:W-:Y:S02]  /*4750*/  F2FP.F16.E4M3.UNPACK_B R100, R74 ;  /* 0x0000004aff64723e */ /* 0x000fe400020006ff */
[----:B------:R-:W-:Y:S01]  /*4760*/  F2FP.F16.E4M3.UNPACK_B R101, R75 ;  /* 0x0000004bff65723e */ /* 0x000fe200020006ff */
[----:B------:R-:W-:Y:S01]  /*4770*/  HMMA.16816.F32 R48, R76, R104, R48 ;  /* 0x000000684c30723c */ /* 0x000fe20000001830 */
[----:B0-----:R-:W-:Y:S02]  /*4780*/  IMAD.MOV.U32 R76, RZ, RZ, R94 ;  /* 0x000000ffff4c7224 */ /* 0x001fe400078e005e */
[----:B-1----:R-:W-:Y:S02]  /*4790*/  IMAD.MOV.U32 R77, RZ, RZ, R68 ;  /* 0x000000ffff4d7224 */ /* 0x002fe400078e0044 */
[----:B------:R-:W-:-:S02]  /*47a0*/  IMAD.MOV.U32 R78, RZ, RZ, R72 ;  /* 0x000000ffff4e7224 */ /* 0x000fc400078e0048 */
[----:B--2---:R-:W-:-:S07]  /*47b0*/  IMAD.MOV.U32 R79, RZ, RZ, R92 ;  /* 0x000000ffff4f7224 */ /* 0x004fce00078e005c */
[C---:B------:R-:W-:Y:S08]  /*47c0*/  HMMA.16816.F32 R60, R76.reuse, R98, R60 ;  /* 0x000000624c3c723c */ /* 0x040ff0000000183c */
[----:B------:R-:W-:Y:S01]  /*47d0*/  HMMA.16816.F32 R64, R76, R100, R64 ;  /* 0x000000644c40723c */ /* 0x000fe20000001840 */
[----:B------:R-:W-:Y:S01]  /*47e0*/  F2FP.F16.E4M3.UNPACK_B R96, R70.H1 ;  /* 0x00000046ff60723e */ /* 0x000fe200030006ff */
[----:B------:R-:W-:Y:S01]  /*47f0*/  IMAD.MOV.U32 R68, RZ, RZ, R95 ;  /* 0x000000ffff447224 */ /* 0x000fe200078e005f */
[----:B------:R-:W-:Y:S01]  /*4800*/  F2FP.F16.E4M3.UNPACK_B R97, R71.H1 ;  /* 0x00000047ff61723e */ /* 0x000fe200030006ff */
[----:B------:R-:W-:Y:S01]  /*4810*/  IMAD.MOV.U32 R70, RZ, RZ, R73 ;  /* 0x000000ffff467224 */ /* 0x000fe200078e0049 */
[----:B------:R-:W-:Y:S01]  /*4820*/  F2FP.F16.E4M3.UNPACK_B R74, R74.H1 ;  /* 0x0000004aff4a723e */ /* 0x000fe200030006ff */
[----:B------:R-:W-:Y:S01]  /*4830*/  IMAD.MOV.U32 R71, RZ, RZ, R93 ;  /* 0x000000ffff477224 */ /* 0x000fe200078e005d */
[----:B------:R-:W-:-:S06]  /*4840*/  F2FP.F16.E4M3.UNPACK_B R75, R75.H1 ;  /* 0x0000004bff4b723e */ /* 0x000fcc00030006ff */
[C---:B------:R-:W-:Y:S08]  /*4850*/  HMMA.16816.F32 R60, R68.reuse, R96, R60 ;  /* 0x00000060443c723c */ /* 0x040ff0000000183c */
[----:B------:R-:W-:Y:S01]  /*4860*/  HMMA.16816.F32 R64, R68, R74, R64 ;  /* 0x0000004a4440723c */ /* 0x000fe20000001840 */
[----:B---3--:R-:W-:Y:S02]  /*4870*/  IMAD.MOV.U32 R68, RZ, RZ, R86 ;  /* 0x000000ffff447224 */ /* 0x008fe400078e0056 */
[----:B----4-:R-:W-:-:S02]  /*4880*/  IMAD.MOV.U32 R69, RZ, RZ, R90 ;  /* 0x000000ffff457224 */ /* 0x010fc400078e005a */
[----:B-----5:R-:W-:Y:S02]  /*4890*/  IMAD.MOV.U32 R70, RZ, RZ, R82 ;  /* 0x000000ffff467224 */ /* 0x020fe400078e0052 */
[----:B------:R-:W-:Y:S01]  /*48a0*/  IMAD.MOV.U32 R71, RZ, RZ, R88 ;  /* 0x000000ffff477224 */ /* 0x000fe200078e0058 */
[----:B------:R-:W-:-:S06]  /*48b0*/  UIADD3 UR6, UPT, UPT, UR6, 0x40, URZ ;  /* 0x0000004006067890 */ /* 0x000fcc000fffe0ff */
[C---:B------:R-:W-:Y:S08]  /*48c0*/  HMMA.16816.F32 R52, R68.reuse, R98, R52 ;  /* 0x000000624434723c */ /* 0x040ff00000001834 */
[----:B------:R-:W-:Y:S01]  /*48d0*/  HMMA.16816.F32 R48, R68, R100, R48 ;  /* 0x000000644430723c */ /* 0x000fe20000001830 */
[----:B------:R-:W-:Y:S01]  /*48e0*/  ISETP.LE.AND P2, PT, R223, UR6, PT ;  /* 0x00000006df007c0c */ /* 0x000fe2000bf43270 */
[----:B------:R-:W-:-:S02]  /*48f0*/  IMAD.MOV.U32 R68, RZ, RZ, R87 ;  /* 0x000000ffff447224 */ /* 0x000fc400078e0057 */
[----:B------:R-:W-:Y:S02]  /*4900*/  IMAD.MOV.U32 R69, RZ, RZ, R91 ;  /* 0x000000ffff457224 */ /* 0x000fe400078e005b */
[----:B------:R-:W-:Y:S02]  /*4910*/  IMAD.MOV.U32 R70, RZ, RZ, R83 ;  /* 0x000000ffff467224 */ /* 0x000fe400078e0053 */
[----:B------:R-:W-:Y:S02]  /*4920*/  IMAD.MOV.U32 R71, RZ, RZ, R89 ;  /* 0x000000ffff477224 */ /* 0x000fe400078e0059 */
[----:B------:R-:W-:Y:S01]  /*4930*/  FFMA2 R56, R234.F32x2.HI_LO, R84.F32x2.HI_LO, R56.F32x2.HI_LO ;  /* 0x00000054ea387249 */ /* 0x000fe20000000038 */
[----:B------:R-:W-:Y:S01]  /*4940*/  ULEA UR5, UR13, UR5, 0x6 ;  /* 0x000000050d057291 */ /* 0x000fe2000f8e30ff */
[----:B------:R-:W-:Y:S01]  /*4950*/  FFMA2 R58, R232.F32x2.HI_LO, R80.F32x2.HI_LO, R58.F32x2.HI_LO ;  /* 0x00000050e83a7249 */ /* 0x000fe2000000003a */
[----:B------:R-:W-:Y:S02]  /*4960*/  ULEA UR4, UR14, UR4, 0x6 ;  /* 0x000000040e047291 */ /* 0x000fe4000f8e30ff */
[----:B------:R-:W-:Y:S01]  /*4970*/  HMMA.16816.F32 R52, R68, R96, R52 ;  /* 0x000000604434723c */ /* 0x000fe20000001834 */
[----:B------:R-:W-:-:S02]  /*4980*/  IMAD.MOV.U32 R230, RZ, RZ, R109 ;  /* 0x000000ffffe67224 */ /* 0x000fc400078e006d */
[----:B------:R-:W-:Y:S02]  /*4990*/  IMAD.MOV.U32 R229, RZ, RZ, R108 ;  /* 0x000000ffffe57224 */ /* 0x000fe400078e006c */
[----:B------:R-:W-:-:S03]  /*49a0*/  IMAD.MOV.U32 R228, RZ, RZ, R107 ;  /* 0x000000ffffe47224 */ /* 0x000fc600078e006b */
[----:B------:R-:W-:Y:S01]  /*49b0*/  HMMA.16816.F32 R48, R68, R74, R48 ;  /* 0x0000004a4430723c */ /* 0x000fe20000001830 */
[----:B------:R-:W-:Y:S02]  /*49c0*/  IMAD.MOV.U32 R227, RZ, RZ, R106 ;  /* 0x000000ffffe37224 */ /* 0x000fe400078e006a */
[----:B------:R-:W-:Y:S02]  /*49d0*/  IMAD.MOV.U32 R234, RZ, RZ, R56 ;  /* 0x000000ffffea7224 */ /* 0x000fe400078e0038 */
[----:B------:R-:W-:Y:S02]  /*49e0*/  IMAD.MOV.U32 R235, RZ, RZ, R57 ;  /* 0x000000ffffeb7224 */ /* 0x000fe400078e0039 */
[----:B------:R-:W-:Y:S02]  /*49f0*/  IMAD.MOV.U32 R232, RZ, RZ, R58 ;  /* 0x000000ffffe87224 */ /* 0x000fe400078e003a */
[----:B------:R-:W-:Y:S01]  /*4a00*/  IMAD.MOV.U32 R233, RZ, RZ, R59 ;  /* 0x000000ffffe97224 */ /* 0x000fe200078e003b */
[----:B------:R-:W-:Y:S10]  /*4a10*/  @!P2 BRA `(.L_x_1) ;  /* 0xffffffd000a0a947 */ /* 0x000ff4000383ffff */
.L_x_0:
[C---:B------:R-:W-:Y:S01]  /*4a20*/  FSETP.GT.AND P4, PT, |R235|.reuse, 8.50705917302346158658e+37, PT ;  /* 0x7e800000eb00780b */ /* 0x040fe20003f84200 */
[C---:B------:R-:W-:Y:S01]  /*4a30*/  FMUL R0, R235.reuse, 8388608 ;  /* 0x4b000000eb007820 */ /* 0x040fe20000400000 */
[C---:B------:R-:W-:Y:S01]  /*4a40*/  FSETP.GEU.AND P5, PT, |R235|.reuse, 1.175494350822287508e-38, PT ;  /* 0x00800000eb00780b */ /* 0x040fe20003fae200 */
[----:B------:R-:W-:Y:S01]  /*4a50*/  BAR.SYNC.DEFER_BLOCKING 0x0 ;  /* 0x0000000000007b1d */ /* 0x000fe20000010000 */
[C---:B------:R-:W-:Y:S02]  /*4a60*/  FSETP.GT.AND P3, PT, |R234|.reuse, 8.50705917302346158658e+37, PT ;  /* 0x7e800000ea00780b */ /* 0x040fe40003f64200 */
[----:B------:R-:W-:Y:S02]  /*4a70*/  FSETP.GEU.AND P6, PT, R235, 1.175494350822287508e-38, PT ;  /* 0x00800000eb00780b */ /* 0x000fe40003fce000 */
[----:B------:R-:W-:Y:S01]  /*4a80*/  SHF.R.U32.HI R2, RZ, 0x1, R201 ;  /* 0x00000001ff027819 */ /* 0x000fe200000116c9 */
[----:B------:R-:W0:Y:S01]  /*4a90*/  LDCU.64 UR4, c[0x0][0x3e0] ;  /* 0x00007c00ff0477ac */ /* 0x000e220008000a00 */
[----:B------:R-:W-:-:S02]  /*4aa0*/  FSETP.GEU.AND P2, PT, |R234|, 1.175494350822287508e-38, PT ;  /* 0x00800000ea00780b */ /* 0x000fc40003f4e200 */
[----:B------:R-:W-:Y:S01]  /*4ab0*/  FSEL R31, R0, R235, !P6 ;  /* 0x000000eb001f7208 */ /* 0x000fe20007000000 */
[----:B------:R-:W-:Y:S01]  /*4ac0*/  @P4 FMUL R235, R235, 0.25 ;  /* 0x3e800000ebeb4820 */ /* 0x000fe20000400000 */
[----:B------:R-:W-:Y:S01]  /*4ad0*/  LOP3.LUT R0, R2, 0xc, RZ, 0xc0, !PT ;  /* 0x0000000c02007812 */ /* 0x000fe200078ec0ff */
[C---:B------:R-:W-:Y:S01]  /*4ae0*/  FMUL R2, R234.reuse, 8388608 ;  /* 0x4b000000ea027820 */ /* 0x040fe20000400000 */
[----:B------:R-:W-:Y:S01]  /*4af0*/  FSETP.GEU.AND P1, PT, R234, 1.175494350822287508e-38, PT ;  /* 0x00800000ea00780b */ /* 0x000fe20003f2e000 */
[----:B------:R-:W-:Y:S01]  /*4b00*/  @!P5 FMUL R235, R235, 16777216 ;  /* 0x4b800000ebebd820 */ /* 0x000fe20000400000 */
[----:B-1----:R-:W-:Y:S02]  /*4b10*/  VIADD R5, R31, 0xc0cafb0d ;  /* 0xc0cafb0d1f057836 */ /* 0x002fe40000000000 */
[----:B------:R-:W-:Y:S01]  /*4b20*/  @P4 FMUL R67, R67, 0.25 ;  /* 0x3e80000043434820 */ /* 0x000fe20000400000 */
[----:B------:R-:W-:Y:S01]  /*4b30*/  FSEL R29, R2, R234, !P1 ;  /* 0x000000ea021d7208 */ /* 0x000fe20004800000 */
[----:B------:R-:W-:Y:S01]  /*4b40*/  @P3 FMUL R234, R234, 0.25 ;  /* 0x3e800000eaea3820 */ /* 0x000fe20000400000 */
[----:B------:R-:W1:Y:S01]  /*4b50*/  MUFU.RCP R3, R235 ;  /* 0x000000eb00037308 */ /* 0x000e620000001000 */
[----:B------:R-:W-:Y:S01]  /*4b60*/  @P4 FMUL R66, R66, 0.25 ;  /* 0x3e80000042424820 */ /* 0x000fe20000400000 */
[----:B------:R-:W-:Y:S01]  /*4b70*/  @P4 FMUL R63, R63, 0.25 ;  /* 0x3e8000003f3f4820 */ /* 0x000fe20000400000 */
[----:B------:R-:W-:Y:S01]  /*4b80*/  @P4 FMUL R62, R62, 0.25 ;  /* 0x3e8000003e3e4820 */ /* 0x000fe20000400000 */
[C---:B------:R-:W-:Y:S01]  /*4b90*/  FMUL R2, R233.reuse, 8388608 ;  /* 0x4b000000e9027820 */ /* 0x040fe20000400000 */
[----:B------:R-:W-:Y:S01]  /*4ba0*/  FSETP.GEU.AND P4, PT, R233, 1.175494350822287508e-38, PT ;  /* 0x00800000e900780b */ /* 0x000fe20003f8e000 */
[----:B------:R-:W-:Y:S01]  /*4bb0*/  @!P2 FMUL R234, R234, 16777216 ;  /* 0x4b800000eaeaa820 */ /* 0x000fe20000400000 */
[----:B------:R-:W-:Y:S01]  /*4bc0*/  FSEL R4, RZ, -23, P6 ;  /* 0xc1b80000ff047808 */ /* 0x000fe20003000000 */
[----:B------:R-:W-:Y:S01]  /*4bd0*/  @!P5 FMUL R67, R67, 16777216 ;  /* 0x4b8000004343d820 */ /* 0x000fe20000400000 */
[----:B------:R-:W-:Y:S01]  /*4be0*/  FSETP.GT.AND P6, PT, |R233|, 8.50705917302346158658e+37, PT ;  /* 0x7e800000e900780b */ /* 0x000fe20003fc4200 */
[----:B------:R-:W-:Y:S01]  /*4bf0*/  @!P5 FMUL R66, R66, 16777216 ;  /* 0x4b8000004242d820 */ /* 0x000fe20000400000 */
[----:B------:R-:W-:Y:S01]  /*4c00*/  LOP3.LUT R6, R5, 0xff800000, RZ, 0xc0, !PT ;  /* 0xff80000005067812 */ /* 0x000fe200078ec0ff */
[----:B------:R-:W-:Y:S01]  /*4c10*/  @!P5 FMUL R63, R63, 16777216 ;  /* 0x4b8000003f3fd820 */ /* 0x000fe20000400000 */
[----:B------:R-:W-:Y:S01]  /*4c20*/  @!P5 FMUL R62, R62, 16777216 ;  /* 0x4b8000003e3ed820 */ /* 0x000fe20000400000 */
[----:B------:R-:W2:Y:S01]  /*4c30*/  MUFU.RCP R8, R234 ;  /* 0x000000ea00087308 */ /* 0x000ea20000001000 */
[----:B------:R-:W-:Y:S01]  /*4c40*/  FSEL R43, R2, R233, !P4 ;  /* 0x000000e9022b7208 */ /* 0x000fe20006000000 */
[----:B------:R-:W-:Y:S01]  /*4c50*/  @P3 FMUL R65, R65, 0.25 ;  /* 0x3e80000041413820 */ /* 0x000fe20000400000 */
[----:B------:R-:W-:Y:S01]  /*4c60*/  FSETP.GEU.AND P5, PT, |R233|, 1.175494350822287508e-38, PT ;  /* 0x00800000e900780b */ /* 0x000fe20003fae200 */
[----:B------:R-:W-:Y:S01]  /*4c70*/  @P3 FMUL R64, R64, 0.25 ;  /* 0x3e80000040403820 */ /* 0x000fe20000400000 */
[----:B------:R-:W-:Y:S01]  /*4c80*/  FSEL R2, RZ, -23, P1 ;  /* 0xc1b80000ff027808 */ /* 0x000fe20000800000 */
[----:B------:R-:W-:Y:S01]  /*4c90*/  @P3 FMUL R61, R61, 0.25 ;  /* 0x3e8000003d3d3820 */ /* 0x000fe20000400000 */
[----:B------:R-:W-:Y:S01]  /*4ca0*/  FSETP.GT.AND P1, PT, |R232|, 8.50705917302346158658e+37, PT ;  /* 0x7e800000e800780b */ /* 0x000fe20003f24200 */
[----:B------:R-:W-:Y:S01]  /*4cb0*/  @P3 FMUL R60, R60, 0.25 ;  /* 0x3e8000003c3c3820 */ /* 0x000fe20000400000 */
[----:B------:R-:W-:Y:S01]  /*4cc0*/  I2FP.F32.S32 R7, R6 ;  /* 0x0000000600077245 */ /* 0x000fe20000201400 */
[----:B------:R-:W-:Y:S01]  /*4cd0*/  @!P2 FMUL R65, R65, 16777216 ;  /* 0x4b8000004141a820 */ /* 0x000fe20000400000 */
[----:B------:R-:W-:Y:S01]  /*4ce0*/  FSETP.GEU.AND P3, PT, |R232|, 1.175494350822287508e-38, PT ;  /* 0x00800000e800780b */ /* 0x000fe20003f6e200 */
[----:B------:R-:W-:Y:S01]  /*4cf0*/  @!P2 FMUL R64, R64, 16777216 ;  /* 0x4b8000004040a820 */ /* 0x000fe20000400000 */
[----:B------:R-:W-:Y:S01]  /*4d00*/  @!P2 FMUL R61, R61, 16777216 ;  /* 0x4b8000003d3da820 */ /* 0x000fe20000400000 */
[----:B------:R-:W-:Y:S01]  /*4d10*/  FFMA.FTZ R7, R7, 1.1920928955078125e-07, R4 ;  /* 0x3400000007077823 */ /* 0x000fe20000010004 */
[----:B------:R-:W-:Y:S01]  /*4d20*/  @!P2 FMUL R60, R60, 16777216 ;  /* 0x4b8000003c3ca820 */ /* 0x000fe20000400000 */
[C---:B------:R-:W-:Y:S01]  /*4d30*/  FMUL R4, R232.reuse, 8388608 ;  /* 0x4b000000e8047820 */ /* 0x040fe20000400000 */
[----:B------:R-:W-:Y:S01]  /*4d40*/  @P6 FMUL R233, R233, 0.25 ;  /* 0x3e800000e9e96820 */ /* 0x000fe20000400000 */
[----:B------:R-:W-:Y:S01]  /*4d50*/  FSETP.GEU.AND P2, PT, R232, 1.175494350822287508e-38, PT ;  /* 0x00800000e800780b */ /* 0x000fe20003f4e000 */
[C---:B-1----:R-:W-:Y:S01]  /*4d60*/  FMUL R21, R3.reuse, R67 ;  /* 0x0000004303157220 */ /* 0x042fe20000400000 */
[C---:B------:R-:W-:Y:S01]  /*4d70*/  FMUL R22, R3.reuse, R66 ;  /* 0x0000004203167220 */ /* 0x040fe20000400000 */
[C---:B------:R-:W-:Y:S01]  /*4d80*/  FMUL R25, R3.reuse, R63 ;  /* 0x0000003f03197220 */ /* 0x040fe20000400000 */
[----:B------:R-:W-:Y:S01]  /*4d90*/  FMUL R26, R3, R62 ;  /* 0x0000003e031a7220 */ /* 0x000fe20000400000 */
[----:B------:R-:W-:-:S02]  /*4da0*/  VIADD R3, R29, 0xc0cafb0d ;  /* 0xc0cafb0d1d037836 */ /* 0x000fc40000000000 */
[----:B------:R-:W-:Y:S01]  /*4db0*/  @!P5 FMUL R233, R233, 16777216 ;  /* 0x4b800000e9e9d820 */ /* 0x000fe20000400000 */
[----:B------:R-:W-:Y:S01]  /*4dc0*/  FSEL R30, R4, R232, !P2 ;  /* 0x000000e8041e7208 */ /* 0x000fe20005000000 */
[----:B------:R-:W-:Y:S01]  /*4dd0*/  @P1 FMUL R232, R232, 0.25 ;  /* 0x3e800000e8e81820 */ /* 0x000fe20000400000 */
[C---:B--2---:R-:W-:Y:S01]  /*4de0*/  FMUL R23, R8.reuse, R65 ;  /* 0x0000004108177220 */ /* 0x044fe20000400000 */
[----:B------:R-:W-:Y:S01]  /*4df0*/  LOP3.LUT R3, R3, 0xff800000, RZ, 0xc0, !PT ;  /* 0xff80000003037812 */ /* 0x000fe200078ec0ff */
[C---:B------:R-:W-:Y:S01]  /*4e00*/  FMUL R24, R8.reuse, R64 ;  /* 0x0000004008187220 */ /* 0x040fe20000400000 */
[C---:B------:R-:W-:Y:S01]  /*4e10*/  FMUL R27, R8.reuse, R61 ;  /* 0x0000003d081b7220 */ /* 0x040fe20000400000 */
[----:B------:R-:W-:Y:S01]  /*4e20*/  FMUL R28, R8, R60 ;  /* 0x0000003c081c7220 */ /* 0x000fe20000400000 */
[----:B------:R-:W-:Y:S01]  /*4e30*/  @!P3 FMUL R232, R232, 16777216 ;  /* 0x4b800000e8e8b820 */ /* 0x000fe20000400000 */
[----:B------:R-:W1:Y:S01]  /*4e40*/  MUFU.RCP R8, R233 ;  /* 0x000000e900087308 */ /* 0x000e620000001000 */
[----:B------:R-:W-:Y:S01]  /*4e50*/  I2FP.F32.S32 R5, R3 ;  /* 0x0000000300057245 */ /* 0x000fe20000201400 */
[----:B------:R-:W-:Y:S01]  /*4e60*/  @P6 FMUL R51, R51, 0.25 ;  /* 0x3e80000033336820 */ /* 0x000fe20000400000 */
[----:B------:R-:W-:Y:S01]  /*4e70*/  @P6 FMUL R50, R50, 0.25 ;  /* 0x3e80000032326820 */ /* 0x000fe20000400000 */
[----:B------:R-:W-:Y:S01]  /*4e80*/  @P6 FMUL R55, R55, 0.25 ;  /* 0x3e80000037376820 */ /* 0x000fe20000400000 */
[----:B------:R-:W-:Y:S01]  /*4e90*/  @P6 FMUL R54, R54, 0.25 ;  /* 0x3e80000036366820 */ /* 0x000fe20000400000 */
[----:B------:R-:W-:Y:S01]  /*4ea0*/  FFMA.FTZ R2, R5, 1.1920928955078125e-07, R2 ;  /* 0x3400000005027823 */ /* 0x000fe20000010002 */
[----:B------:R-:W-:Y:S01]  /*4eb0*/  VIADD R5, R30, 0xc0cafb0d ;  /* 0xc0cafb0d1e057836 */ /* 0x000fe20000000000 */
[----:B------:R-:W2:Y:S01]  /*4ec0*/  MUFU.RCP R12, R232 ;  /* 0x000000e8000c7308 */ /* 0x000ea20000001000 */
[----:B------:R-:W-:-:S02]  /*4ed0*/  VIADD R9, R43, 0xc0cafb0d ;  /* 0xc0cafb0d2b097836 */ /* 0x000fc40000000000 */
[----:B------:R-:W-:Y:S01]  /*4ee0*/  @!P5 FMUL R51, R51, 16777216 ;  /* 0x4b8000003333d820 */ /* 0x000fe20000400000 */
[----:B------:R-:W-:Y:S01]  /*4ef0*/  @!P5 FMUL R50, R50, 16777216 ;  /* 0x4b8000003232d820 */ /* 0x000fe20000400000 */
[----:B------:R-:W-:Y:S01]  /*4f00*/  @!P5 FMUL R55, R55, 16777216 ;  /* 0x4b8000003737d820 */ /* 0x000fe20000400000 */
[----:B------:R-:W-:Y:S01]  /*4f10*/  @!P5 FMUL R54, R54, 16777216 ;  /* 0x4b8000003636d820 */ /* 0x000fe20000400000 */
[----:B------:R-:W-:Y:S01]  /*4f20*/  @P1 FMUL R49, R49, 0.25 ;  /* 0x3e80000031311820 */ /* 0x000fe20000400000 */
[----:B------:R-:W-:Y:S01]  /*4f30*/  @P1 FMUL R48, R48, 0.25 ;  /* 0x3e80000030301820 */ /* 0x000fe20000400000 */
[----:B------:R-:W-:Y:S01]  /*4f40*/  @P1 FMUL R53, R53, 0.25 ;  /* 0x3e80000035351820 */ /* 0x000fe20000400000 */
[----:B------:R-:W-:Y:S01]  /*4f50*/  @P1 FMUL R52, R52, 0.25 ;  /* 0x3e80000034341820 */ /* 0x000fe20000400000 */
[----:B------:R-:W-:Y:S01]  /*4f60*/  LOP3.LUT R5, R5, 0xff800000, RZ, 0xc0, !PT ;  /* 0xff80000005057812 */ /* 0x000fe200078ec0ff */
[C---:B-1----:R-:W-:Y:S01]  /*4f70*/  FMUL R13, R8.reuse, R51 ;  /* 0x00000033080d7220 */ /* 0x042fe20000400000 */
[----:B------:R-:W-:Y:S01]  /*4f80*/  LOP3.LUT R10, R9, 0xff800000, RZ, 0xc0, !PT ;  /* 0xff800000090a7812 */ /* 0x000fe200078ec0ff */
[C---:B------:R-:W-:Y:S01]  /*4f90*/  FMUL R14, R8.reuse, R50 ;  /* 0x00000032080e7220 */ /* 0x040fe20000400000 */
[C---:B------:R-:W-:Y:S01]  /*4fa0*/  FMUL R17, R8.reuse, R55 ;  /* 0x0000003708117220 */ /* 0x040fe20000400000 */
[----:B------:R-:W-:Y:S01]  /*4fb0*/  FMUL R18, R8, R54 ;  /* 0x0000003608127220 */ /* 0x000fe20000400000 */
[----:B------:R-:W-:Y:S01]  /*4fc0*/  FSEL R8, RZ, -23, P4 ;  /* 0xc1b80000ff087808 */ /* 0x000fe20002000000 */
[----:B------:R-:W-:Y:S01]  /*4fd0*/  @!P3 FMUL R49, R49, 16777216 ;  /* 0x4b8000003131b820 */ /* 0x000fe20000400000 */
[----:B------:R-:W-:Y:S01]  /*4fe0*/  FSEL R4, RZ, -23, P2 ;  /* 0xc1b80000ff047808 */ /* 0x000fe20001000000 */
[----:B------:R-:W-:Y:S01]  /*4ff0*/  @!P3 FMUL R48, R48, 16777216 ;  /* 0x4b8000003030b820 */ /* 0x000fe20000400000 */
[----:B------:R-:W-:Y:S01]  /*5000*/  @!P3 FMUL R53, R53, 16777216 ;  /* 0x4b8000003535b820 */ /* 0x000fe20000400000 */
[----:B------:R-:W-:Y:S01]  /*5010*/  @!P3 FMUL R52, R52, 16777216 ;  /* 0x4b8000003434b820 */ /* 0x000fe20000400000 */
[----:B------:R-:W-:Y:S01]  /*5020*/  I2FP.F32.S32 R9, R5 ;  /* 0x0000000500097245 */ /* 0x000fe20000201400 */
[C---:B--2---:R-:W-:Y:S01]  /*5030*/  FMUL R15, R12.reuse, R49 ;  /* 0x000000310c0f7220 */ /* 0x044fe20000400000 */
[----:B------:R-:W-:Y:S01]  /*5040*/  I2FP.F32.S32 R11, R10 ;  /* 0x0000000a000b7245 */ /* 0x000fe20000201400 */
[C---:B------:R-:W-:Y:S01]  /*5050*/  FMUL R16, R12.reuse, R48 ;  /* 0x000000300c107220 */ /* 0x040fe20000400000 */
[----:B------:R-:W-:Y:S01]  /*5060*/  F2FP.SATFINITE.E4M3.F32.PACK_AB_MERGE_C R27, R27, R28, RZ ;  /* 0x0000001c1b1b723e */ /* 0x000fe200048070ff */
[C---:B------:R-:W-:Y:S01]  /*5070*/  FMUL R19, R12.reuse, R53 ;  /* 0x000000350c137220 */ /* 0x040fe20000400000 */
[----:B------:R-:W-:Y:S01]  /*5080*/  F2FP.SATFINITE.E4M3.F32.PACK_AB_MERGE_C R24, R23, R24, RZ ;  /* 0x000000181718723e */ /* 0x000fe200048070ff */
[----:B------:R-:W-:Y:S01]  /*5090*/  FMUL R20, R12, R52 ;  /* 0x000000340c147220 */ /* 0x000fe20000400000 */
[----:B------:R-:W-:Y:S01]  /*50a0*/  FFMA.FTZ R9, R9, 1.1920928955078125e-07, R4 ;  /* 0x3400000009097823 */ /* 0x000fe20000010004 */
[----:B------:R-:W-:Y:S01]  /*50b0*/  FFMA.FTZ R12, R11, 1.1920928955078125e-07, R8 ;  /* 0x340000000b0c7823 */ /* 0x000fe20000010008 */
[----:B------:R-:W-:Y:S01]  /*50c0*/  LOP3.LUT R4, R27, 0xffff, RZ, 0xc0, !PT ;  /* 0x0000ffff1b047812 */ /* 0x000fe200078ec0ff */
[----:B------:R-:W-:Y:S01]  /*50d0*/  IMAD.IADD R3, R29, 0x1, -R3 ;  /* 0x000000011d037824 */ /* 0x000fe200078e0a03 */
[----:B------:R-:W-:Y:S01]  /*50e0*/  LOP3.LUT R11, R24, 0xffff, RZ, 0xc0, !PT ;  /* 0x0000ffff180b7812 */ /* 0x000fe200078ec0ff */
[----:B------:R-:W-:Y:S01]  /*50f0*/  IMAD.IADD R6, R31, 0x1, -R6 ;  /* 0x000000011f067824 */ /* 0x000fe200078e0a06 */
[----:B------:R-:W-:Y:S01]  /*5100*/  F2FP.SATFINITE.E4M3.F32.PACK_AB_MERGE_C R19, R19, R20, RZ ;  /* 0x000000141313723e */ /* 0x000fe200048070ff */
[----:B------:R-:W-:Y:S01]  /*5110*/  FADD R3, R3, -1 ;  /* 0xbf80000003037421 */ /* 0x000fe20000000000 */
[----:B------:R-:W-:Y:S01]  /*5120*/  F2FP.SATFINITE.E4M3.F32.PACK_AB_MERGE_C R16, R15, R16, RZ ;  /* 0x000000100f10723e */ /* 0x000fe200048070ff */
[----:B------:R-:W-:Y:S01]  /*5130*/  FADD R6, R6, -1 ;  /* 0xbf80000006067421 */ /* 0x000fe20000000000 */
[----:B------:R-:W-:Y:S01]  /*5140*/  SHF.R.U32.HI R4, RZ, 0x8, R4 ;  /* 0x00000008ff047819 */ /* 0x000fe20000011604 */
[----:B------:R-:W-:Y:S01]  /*5150*/  IMAD.IADD R10, R43, 0x1, -R10 ;  /* 0x000000012b0a7824 */ /* 0x000fe200078e0a0a */
[----:B------:R-:W-:Y:S01]  /*5160*/  SHF.R.U32.HI R11, RZ, 0x8, R11 ;  /* 0x00000008ff0b7819 */ /* 0x000fe2000001160b */
[----:B0-----:R-:W-:Y:S01]  /*5170*/  UIMAD UR4, UR8, UR4, URZ ;  /* 0x00000004080472a4 */ /* 0x001fe2000f8e02ff */
[----:B------:R-:W-:Y:S01]  /*5180*/  F2FP.SATFINITE.E4M3.F32.PACK_AB_MERGE_C R25, R25, R26, RZ ;  /* 0x0000001a1919723e */ /* 0x000fe200048070ff */
[----:B------:R-:W-:Y:S01]  /*5190*/  FADD R10, R10, -1 ;  /* 0xbf8000000a0a7421 */ /* 0x000fe20000000000 */
[----:B------:R-:W-:-:S02]  /*51a0*/  F2FP.SATFINITE.E4M3.F32.PACK_AB_MERGE_C R22, R21, R22, RZ ;  /* 0x000000161516723e */ /* 0x000fc400048070ff */
[----:B------:R-:W-:Y:S02]  /*51b0*/  PRMT R21, R11, 0x7604, R4 ;  /* 0x000076040b157816 */ /* 0x000fe40000000004 */
[----:B------:R-:W-:Y:S02]  /*51c0*/  LOP3.LUT R8, R19, 0xffff, RZ, 0xc0, !PT ;  /* 0x0000ffff13087812 */ /* 0x000fe400078ec0ff */
[----:B------:R-:W-:Y:S01]  /*51d0*/  LOP3.LUT R15, R16, 0xffff, RZ, 0xc0, !PT ;  /* 0x0000ffff100f7812 */ /* 0x000fe200078ec0ff */
[----:B------:R-:W-:Y:S01]  /*51e0*/  STS.U16 [R204+UR7+0x80], R21 ;  /* 0x00008015cc007988 */ /* 0x000fe20008000407 */
[----:B------:R-:W-:Y:S02]  /*51f0*/  LOP3.LUT R4, R25, 0xffff, RZ, 0xc0, !PT ;  /* 0x0000ffff19047812 */ /* 0x000fe400078ec0ff */
[----:B------:R-:W-:Y:S02]  /*5200*/  LOP3.LUT R11, R22, 0xffff, RZ, 0xc0, !PT ;  /* 0x0000ffff160b7812 */ /* 0x000fe400078ec0ff */
[----:B------:R-:W-:-:S02]  /*5210*/  F2FP.SATFINITE.E4M3.F32.PACK_AB_MERGE_C R17, R17, R18, RZ ;  /* 0x000000121111723e */ /* 0x000fc400048070ff */
[----:B------:R-:W-:Y:S02]  /*5220*/  F2FP.SATFINITE.E4M3.F32.PACK_AB_MERGE_C R14, R13, R14, RZ ;  /* 0x0000000e0d0e723e */ /* 0x000fe400048070ff */
[----:B------:R-:W-:Y:S02]  /*5230*/  SHF.R.U32.HI R8, RZ, 0x8, R8 ;  /* 0x00000008ff087819 */ /* 0x000fe40000011608 */
[----:B------:R-:W-:Y:S02]  /*5240*/  SHF.R.U32.HI R15, RZ, 0x8, R15 ;  /* 0x00000008ff0f7819 */ /* 0x000fe4000001160f */
[----:B------:R-:W-:Y:S02]  /*5250*/  SHF.R.U32.HI R4, RZ, 0x8, R4 ;  /* 0x00000008ff047819 */ /* 0x000fe40000011604 */
[----:B------:R-:W-:Y:S02]  /*5260*/  SHF.R.U32.HI R11, RZ, 0x8, R11 ;  /* 0x00000008ff0b7819 */ /* 0x000fe4000001160b */
[----:B------:R-:W-:-:S02]  /*5270*/  PRMT R18, R16, 0x7604, R19 ;  /* 0x0000760410127816 */ /* 0x000fc40000000013 */
[----:B------:R-:W-:Y:S02]  /*5280*/  PRMT R27, R24, 0x7604, R27 ;  /* 0x00007604181b7816 */ /* 0x000fe4000000001b */
[----:B------:R-:W-:Y:S01]  /*5290*/  LOP3.LUT R13, R17, 0xffff, RZ, 0xc0, !PT ;  /* 0x0000ffff110d7812 */ /* 0x000fe200078ec0ff */
[----:B------:R-:W0:Y:S01]  /*52a0*/  LDC R24, c[0x0][0x3e8] ;  /* 0x0000fa00ff187b82 */ /* 0x000e220000000800 */
[----:B------:R-:W-:Y:S01]  /*52b0*/  PRMT R20, R14, 0x7604, R17 ;  /* 0x000076040e147816 */ /* 0x000fe20000000011 */
[----:B------:R-:W-:Y:S01]  /*52c0*/  STS.U16 [R204+UR7], R27 ;  /* 0x0000001bcc007988 */ /* 0x000fe20008000407 */
[----:B------:R-:W-:Y:S01]  /*52d0*/  PRMT R16, R15, 0x7604, R8 ;  /* 0x000076040f107816 */ /* 0x000fe20000000008 */
[----:B------:R-:W-:Y:S01]  /*52e0*/  IMAD.MOV.U32 R15, RZ, RZ, 0x3dc6b27f ;  /* 0x3dc6b27fff0f7424 */ /* 0x000fe200078e00ff */
[----:B------:R-:W-:Y:S02]  /*52f0*/  PRMT R25, R22, 0x7604, R25 ;  /* 0x0000760416197816 */ /* 0x000fe40000000019 */
[----:B------:R-:W-:Y:S01]  /*5300*/  PRMT R17, R11, 0x7604, R4 ;  /* 0x000076040b117816 */ /* 0x000fe20000000004 */
[----:B------:R-:W-:Y:S01]  /*5310*/  FFMA.FTZ R4, R3, R15, -0.16845393180847167969 ;  /* 0xbe2c7f3003047423 */ /* 0x000fe2000001000f */
[----:B------:R-:W-:-:S02]  /*5320*/  LOP3.LUT R8, R204, 0x40, RZ, 0x3c, !PT ;  /* 0x00000040cc087812 */ /* 0x000fc400078e3cff */
[----:B------:R-:W-:Y:S01]  /*5330*/  LOP3.LUT R14, R14, 0xffff, RZ, 0xc0, !PT ;  /* 0x0000ffff0e0e7812 */ /* 0x000fe200078ec0ff */
[C---:B------:R-:W-:Y:S01]  /*5340*/  FFMA.FTZ R4, R3.reuse, R4, 0.1716887056827545166 ;  /* 0x3e2fcf2a03047423 */ /* 0x040fe20000010004 */
[----:B------:R-:W-:Y:S01]  /*5350*/  LOP3.LUT R11, R204, 0x4, RZ, 0x3c, !PT ;  /* 0x00000004cc0b7812 */ /* 0x000fe200078e3cff */
[----:B------:R-:W-:Y:S01]  /*5360*/  STS.U16 [R8+UR7+0x200], R25 ;  /* 0x0002001908007988 */ /* 0x000fe20008000407 */
[----:B------:R-:W-:Y:S01]  /*5370*/  SHF.R.U32.HI R13, RZ, 0x8, R13 ;  /* 0x00000008ff0d7819 */ /* 0x000fe2000001160d */
[C---:B------:R-:W-:Y:S01]  /*5380*/  FFMA.FTZ R4, R3.reuse, R4, -0.17900948226451873779 ;  /* 0xbe374e4303047423 */ /* 0x040fe20000010004 */
[----:B------:R-:W-:Y:S01]  /*5390*/  SHF.R.U32.HI R14, RZ, 0x8, R14 ;  /* 0x00000008ff0e7819 */ /* 0x000fe2000001160e */
[----:B------:R1:W-:Y:S01]  /*53a0*/  STS.U16 [R8+UR7+0x280], R17 ;  /* 0x0002801108007988 */ /* 0x0003e20008000407 */
[----:B------:R-:W-:Y:S01]  /*53b0*/  SHF.R.U32.HI R19, RZ, 0x5, R201 ;  /* 0x00000005ff137819 */ /* 0x000fe200000116c9 */
[C---:B------:R-:W-:Y:S01]  /*53c0*/  FFMA.FTZ R4, R3.reuse, R4, 0.20512372255325317383 ;  /* 0x3e520bf403047423 */ /* 0x040fe20000010004 */
[----:B------:R-:W-:Y:S01]  /*53d0*/  PRMT R22, R14, 0x7604, R13 ;  /* 0x000076040e167816 */ /* 0x000fe2000000000d */
[----:B------:R-:W-:Y:S01]  /*53e0*/  STS.U16 [R11+UR7+0x400], R18 ;  /* 0x000400120b007988 */ /* 0x000fe20008000407 */
[----:B------:R-:W-:Y:S01]  /*53f0*/  LOP3.LUT R13, R204, 0x44, RZ, 0x3c, !PT ;  /* 0x00000044cc0d7812 */ /* 0x000fe200078e3cff */
[----:B------:R-:W-:Y:S01]  /*5400*/  FFMA.FTZ R4, R3, R4, -0.24046532809734344482 ;  /* 0xbe763c8b03047423 */ /* 0x000fe20000010004 */
[----:B------:R-:W-:Y:S01]  /*5410*/  SGXT.U32 R19, R19, 0x2 ;  /* 0x000000021313781a */ /* 0x000fe20000000000 */
[----:B------:R2:W-:Y:S01]  /*5420*/  STS.U16 [R11+UR7+0x480], R16 ;  /* 0x000480100b007988 */ /* 0x0005e20008000407 */
[----:B------:R-:W-:Y:S01]  /*5430*/  ISETP.GE.U32.AND P1, PT, R29, 0x7f800000, PT ;  /* 0x7f8000001d00780c */ /* 0x000fe20003f26070 */
[----:B-1----:R-:W-:-:S02]  /*5440*/  IMAD.IADD R8, R30, 0x1, -R5 ;  /* 0x000000011e087824 */ /* 0x002fc400078e0a05 */
[----:B------:R-:W-:Y:S01]  /*5450*/  FFMA.FTZ R5, R6, R15, -0.16845393180847167969 ;  /* 0xbe2c7f3006057423 */ /* 0x000fe2000001000f */
[C---:B------:R-:W-:Y:S01]  /*5460*/  FFMA.FTZ R4, R3.reuse, R4, 0.28857114911079406738 ;  /* 0x3e93bf9903047423 */ /* 0x040fe20000010004 */
[----:B------:R-:W-:Y:S01]  /*5470*/  STS.U16 [R13+UR7+0x600], R20 ;  /* 0x000600140d007988 */ /* 0x000fe20008000407 */
[----:B------:R-:W-:Y:S01]  /*5480*/  FADD R8, R8, -1 ;  /* 0xbf80000008087421 */ /* 0x000fe20000000000 */
[----:B------:R-:W-:Y:S01]  /*5490*/  FFMA.FTZ R5, R6, R5, 0.1716887056827545166 ;  /* 0x3e2fcf2a06057423 */ /* 0x000fe20000010005 */
[C---:B------:R-:W-:Y:S01]  /*54a0*/  FFMA.FTZ R4, R3.reuse, R4, -0.36067417263984680176 ;  /* 0xbeb8aa4903047423 */ /* 0x040fe20000010004 */
[----:B------:R1:W-:Y:S01]  /*54b0*/  STS.U16 [R13+UR7+0x680], R22 ;  /* 0x000680160d007988 */ /* 0x0003e20008000407 */
[----:B--2---:R-:W-:Y:S01]  /*54c0*/  FFMA.FTZ R11, R8, R15, -0.16845393180847167969 ;  /* 0xbe2c7f30080b7423 */ /* 0x004fe2000001000f */
[----:B------:R-:W-:Y:S01]  /*54d0*/  FFMA.FTZ R5, R6, R5, -0.17900948226451873779 ;  /* 0xbe374e4306057423 */ /* 0x000fe20000010005 */
[----:B------:R-:W-:Y:S01]  /*54e0*/  FFMA.FTZ R4, R3, R4, 0.48089820146560668945 ;  /* 0x3ef6384a03047423 */ /* 0x000fe20000010004 */
[----:B0-----:R-:W-:-:S02]  /*54f0*/  IMAD R14, R19, R24, RZ ;  /* 0x00000018130e7224 */ /* 0x001fc400078e02ff */
[----:B------:R-:W-:Y:S01]  /*5500*/  FFMA.FTZ R11, R8, R11, 0.1716887056827545166 ;  /* 0x3e2fcf2a080b7423 */ /* 0x000fe2000001000b */
[----:B------:R-:W-:Y:S01]  /*5510*/  FFMA.FTZ R5, R6, R5, 0.20512372255325317383 ;  /* 0x3e520bf406057423 */ /* 0x000fe20000010005 */
[C---:B------:R-:W-:Y:S01]  /*5520*/  FFMA.FTZ R4, R3.reuse, R4, -0.72134751081466674805 ;  /* 0xbf38aa3b03047423 */ /* 0x040fe20000010004 */
[----:B------:R-:W-:Y:S01]  /*5530*/  BAR.SYNC.DEFER_BLOCKING 0x0 ;  /* 0x0000000000007b1d */ /* 0x000fe20000010000 */
[----:B------:R-:W-:Y:S01]  /*5540*/  FFMA.FTZ R11, R8, R11, -0.17900948226451873779 ;  /* 0xbe374e43080b7423 */ /* 0x000fe2000001000b */
[----:B------:R-:W-:Y:S01]  /*5550*/  FFMA.FTZ R5, R6, R5, -0.24046532809734344482 ;  /* 0xbe763c8b06057423 */ /* 0x000fe20000010005 */
[----:B-1----:R-:W-:Y:S01]  /*5560*/  FFMA.FTZ R13, R10, R15, -0.16845393180847167969 ;  /* 0xbe2c7f300a0d7423 */ /* 0x002fe2000001000f */
[----:B------:R-:W-:Y:S01]  /*5570*/  FMUL R4, R3, R4 ;  /* 0x0000000403047220 */ /* 0x000fe20000400000 */
[----:B------:R-:W-:Y:S01]  /*5580*/  FFMA.FTZ R11, R8, R11, 0.20512372255325317383 ;  /* 0x3e520bf4080b7423 */ /* 0x000fe2000001000b */
[----:B------:R-:W-:Y:S01]  /*5590*/  FFMA.FTZ R5, R6, R5, 0.28857114911079406738 ;  /* 0x3e93bf9906057423 */ /* 0x000fe20000010005 */
[----:B------:R-:W-:Y:S01]  /*55a0*/  FFMA.FTZ R13, R10, R13, 0.1716887056827545166 ;  /* 0x3e2fcf2a0a0d7423 */ /* 0x000fe2000001000d */
[----:B------:R-:W-:-:S02]  /*55b0*/  IMAD R15, R24, 0x4, R14 ;  /* 0x00000004180f7824 */ /* 0x000fc400078e020e */
[----:B------:R-:W-:Y:S01]  /*55c0*/  FFMA.FTZ R11, R8, R11, -0.24046532809734344482 ;  /* 0xbe763c8b080b7423 */ /* 0x000fe2000001000b */
[----:B------:R-:W-:Y:S01]  /*55d0*/  FFMA.FTZ R5, R6, R5, -0.36067417263984680176 ;  /* 0xbeb8aa4906057423 */ /* 0x000fe20000010005 */
[----:B------:R-:W-:Y:S01]  /*55e0*/  FFMA.FTZ R13, R10, R13, -0.17900948226451873779 ;  /* 0xbe374e430a0d7423 */ /* 0x000fe2000001000d */
[C---:B------:R-:W-:Y:S01]  /*55f0*/  FMUL R4, R3.reuse, R4 ;  /* 0x0000000403047220 */ /* 0x040fe20000400000 */
[----:B------:R-:W-:Y:S01]  /*5600*/  FFMA.FTZ R11, R8, R11, 0.28857114911079406738 ;  /* 0x3e93bf99080b7423 */ /* 0x000fe2000001000b */
[----:B------:R-:W-:Y:S01]  /*5610*/  FFMA.FTZ R5, R6, R5, 0.48089820146560668945 ;  /* 0x3ef6384a06057423 */ /* 0x000fe20000010005 */
[----:B------:R-:W-:Y:S01]  /*5620*/  FFMA.FTZ R13, R10, R13, 0.20512372255325317383 ;  /* 0x3e520bf40a0d7423 */ /* 0x000fe2000001000d */
[----:B------:R-:W-:Y:S02]  /*5630*/  IMAD R16, R24, 0x4, R15 ;  /* 0x0000000418107824 */ /* 0x000fe400078e020f */
[----:B------:R-:W-:Y:S01]  /*5640*/  FFMA.FTZ R11, R8, R11, -0.36067417263984680176 ;  /* 0xbeb8aa49080b7423 */ /* 0x000fe2000001000b */
[----:B------:R-:W-:Y:S01]  /*5650*/  FFMA.FTZ R5, R6, R5, -0.72134751081466674805 ;  /* 0xbf38aa3b06057423 */ /* 0x000fe20000010005 */
[----:B------:R-:W-:Y:S01]  /*5660*/  FFMA.FTZ R13, R10, R13, -0.24046532809734344482 ;  /* 0xbe763c8b0a0d7423 */ /* 0x000fe2000001000d */
[----:B------:R-:W-:Y:S01]  /*5670*/  FFMA.FTZ R3, R3, 1.4426950216293334961, R4 ;  /* 0x3fb8aa3b03037823 */ /* 0x000fe20000010004 */
[----:B------:R-:W-:-:S02]  /*5680*/  IMAD R17, R24, 0x4, R16 ;  /* 0x0000000418117824 */ /* 0x000fc400078e0210 */
[----:B------:R-:W-:Y:S01]  /*5690*/  FMUL R5, R6, R5 ;  /* 0x0000000506057220 */ /* 0x000fe20000400000 */
[----:B------:R-:W-:Y:S01]  /*56a0*/  FFMA.FTZ R13, R10, R13, 0.28857114911079406738 ;  /* 0x3e93bf990a0d7423 */ /* 0x000fe2000001000d */
[----:B------:R-:W-:Y:S01]  /*56b0*/  FFMA.FTZ R11, R8, R11, 0.48089820146560668945 ;  /* 0x3ef6384a080b7423 */ /* 0x000fe2000001000b */
[----:B------:R-:W-:Y:S02]  /*56c0*/  IMAD R18, R24, 0x4, R17 ;  /* 0x0000000418127824 */ /* 0x000fe400078e0211 */
[----:B------:R-:W-:Y:S01]  /*56d0*/  FMUL R5, R6, R5 ;  /* 0x0000000506057220 */ /* 0x000fe20000400000 */
[----:B------:R-:W-:Y:S01]  /*56e0*/  FFMA.FTZ R13, R10, R13, -0.36067417263984680176 ;  /* 0xbeb8aa490a0d7423 */ /* 0x000fe2000001000d */
[----:B------:R-:W-:Y:S01]  /*56f0*/  FFMA.FTZ R11, R8, R11, -0.72134751081466674805 ;  /* 0xbf38aa3b080b7423 */ /* 0x000fe2000001000b */
[----:B------:R-:W-:Y:S01]  /*5700*/  ISETP.GE.U32.AND P6, PT, R31, 0x7f800000, PT ;  /* 0x7f8000001f00780c */ /* 0x000fe20003fc6070 */
[----:B------:R-:W-:Y:S01]  /*5710*/  FFMA.FTZ R6, R6, 1.4426950216293334961, R5 ;  /* 0x3fb8aa3b06067823 */ /* 0x000fe20000010005 */
[----:B------:R-:W-:Y:S01]  /*5720*/  ISETP.GE.U32.AND P4, PT, R30, 0x7f800000, PT ;  /* 0x7f8000001e00780c */ /* 0x000fe20003f86070 */
[----:B------:R-:W0:Y:S01]  /*5730*/  LDC.64 R4, c[0x0][0x398] ;  /* 0x0000e600ff047b82 */ /* 0x000e220000000a00 */
[----:B------:R-:W-:-:S02]  /*5740*/  IMAD R19, R24, 0x4, R18 ;  /* 0x0000000418137824 */ /* 0x000fc400078e0212 */
[----:B------:R-:W-:Y:S01]  /*5750*/  FFMA.FTZ R13, R10, R13, 0.48089820146560668945 ;  /* 0x3ef6384a0a0d7423 */ /* 0x000fe2000001000d */
[----:B------:R-:W-:Y:S01]  /*5760*/  FMUL R11, R8, R11 ;  /* 0x0000000b080b7220 */ /* 0x000fe20000400000 */
[----:B------:R-:W-:Y:S01]  /*5770*/  ISETP.GE.U32.AND P5, PT, R43, 0x7f800000, PT ;  /* 0x7f8000002b00780c */ /* 0x000fe20003fa6070 */
[----:B------:R-:W-:Y:S02]  /*5780*/  IMAD R20, R24, 0x4, R19 ;  /* 0x0000000418147824 */ /* 0x000fe400078e0213 */
[----:B------:R-:W-:Y:S01]  /*5790*/  FFMA.FTZ R13, R10, R13, -0.72134751081466674805 ;  /* 0xbf38aa3b0a0d7423 */ /* 0x000fe2000001000d */
[----:B------:R-:W-:Y:S01]  /*57a0*/  FMUL R11, R8, R11 ;  /* 0x0000000b080b7220 */ /* 0x000fe20000400000 */
[----:B------:R-:W-:Y:S01]  /*57b0*/  LOP3.LUT R22, R202, 0x4, RZ, 0x3c, !PT ;  /* 0x00000004ca167812 */ /* 0x000fe200078e3cff */
[----:B------:R-:W-:Y:S02]  /*57c0*/  IMAD R21, R24, 0x4, R20 ;  /* 0x0000000418157824 */ /* 0x000fe400078e0214 */
[----:B------:R-:W-:Y:S01]  /*57d0*/  FMUL R13, R10, R13 ;  /* 0x0000000d0a0d7220 */ /* 0x000fe20000400000 */
[----:B------:R-:W-:Y:S01]  /*57e0*/  FFMA.FTZ R8, R8, 1.4426950216293334961, R11 ;  /* 0x3fb8aa3b08087823 */ /* 0x000fe2000001000b */
[----:B------:R-:W-:Y:S01]  /*57f0*/  FADD R34, R2, R3 ;  /* 0x0000000302227221 */ /* 0x000fe20000000000 */
[----:B------:R-:W-:Y:S01]  /*5800*/  FADD R35, R7, R6 ;  /* 0x0000000607237221 */ /* 0x000fe20000000000 */
[----:B------:R-:W1:Y:S01]  /*5810*/  LDS R40, [R202+UR7] ;  /* 0x00000007ca287984 */ /* 0x000e620008000800 */
[----:B------:R-:W-:-:S02]  /*5820*/  IMAD R23, R24, 0x4, R21 ;  /* 0x0000000418177824 */ /* 0x000fc400078e0215 */
[----:B------:R-:W-:Y:S01]  /*5830*/  FMUL R13, R10, R13 ;  /* 0x0000000d0a0d7220 */ /* 0x000fe20000400000 */
[----:B------:R-:W-:Y:S01]  /*5840*/  @P1 IMAD.MOV.U32 R2, RZ, RZ, 0x7f800000 ;  /* 0x7f800000ff021424 */ /* 0x000fe200078e00ff */
[----:B------:R-:W2:Y:S01]  /*5850*/  LDS R41, [R22+UR7] ;  /* 0x0000000716297984 */ /* 0x000ea20008000800 */
[----:B------:R-:W-:Y:S02]  /*5860*/  @P6 IMAD.MOV.U32 R6, RZ, RZ, 0x7f800000 ;  /* 0x7f800000ff066424 */ /* 0x000fe400078e00ff */
[----:B------:R-:W-:Y:S01]  /*5870*/  FADD R36, R9, R8 ;  /* 0x0000000809247221 */ /* 0x000fe20000000000 */
[----:B------:R-:W-:Y:S01]  /*5880*/  @P4 IMAD.MOV.U32 R7, RZ, RZ, 0x7f800000 ;  /* 0x7f800000ff074424 */ /* 0x000fe200078e00ff */
[----:B------:R-:W3:Y:S01]  /*5890*/  LDS R202, [R202+UR7+0x100] ;  /* 0x00010007caca7984 */ /* 0x000ee20008000800 */
[----:B------:R-:W-:Y:S01]  /*58a0*/  IMAD R3, R224, UR5, RZ ;  /* 0x00000005e0037c24 */ /* 0x000fe2000f8e02ff */
[----:B------:R-:W-:Y:S01]  /*58b0*/  USHF.R.S32.HI UR5, URZ, 0x1f, UR4 ;  /* 0x0000001fff057899 */ /* 0x000fe20008011404 */
[----:B------:R-:W-:-:S02]  /*58c0*/  IMAD R25, R24, 0x4, R23 ;  /* 0x0000000418197824 */ /* 0x000fc400078e0217 */
[----:B------:R-:W-:Y:S01]  /*58d0*/  @P1 FFMA.FTZ R34, R29, R2, +INF ;  /* 0x7f8000001d221423 */ /* 0x000fe20000010002 */
[----:B------:R-:W-:Y:S01]  /*58e0*/  @P6 FFMA.FTZ R35, R31, R6, +INF ;  /* 0x7f8000001f236423 */ /* 0x000fe20000010006 */
[----:B------:R-:W-:Y:S01]  /*58f0*/  @P4 FFMA.FTZ R36, R30, R7, +INF ;  /* 0x7f8000001e244423 */ /* 0x000fe20000010007 */
[----:B------:R4:W5:Y:S01]  /*5900*/  LDS R42, [R22+UR7+0x100] ;  /* 0x00010007162a7984 */ /* 0x0009620008000800 */
[----:B0-----:R-:W-:Y:S01]  /*5910*/  IADD3 R32, P4, P6, R3, UR4, R4 ;  /* 0x0000000403207c10 */ /* 0x001fe2000fe9e004 */
[----:B------:R-:W-:Y:S01]  /*5920*/  FFMA.FTZ R13, R10, 1.4426950216293334961, R13 ;  /* 0x3fb8aa3b0a0d7823 */ /* 0x000fe2000001000d */
[----:B------:R-:W-:Y:S01]  /*5930*/  SHF.R.S32.HI R2, RZ, 0x1f, R3 ;  /* 0x0000001fff027819 */ /* 0x000fe20000011403 */
[----:B------:R-:W-:Y:S01]  /*5940*/  IMAD R27, R24, 0x4, R25 ;  /* 0x00000004181b7824 */ /* 0x000fe200078e0219 */
[----:B------:R-:W-:Y:S01]  /*5950*/  FSETP.NEU.AND P3, PT, R29, RZ, PT ;  /* 0x000000ff1d00720b */ /* 0x000fe20003f6d000 */
[----:B------:R-:W-:Y:S01]  /*5960*/  @P5 IMAD.MOV.U32 R4, RZ, RZ, 0x7f800000 ;  /* 0x7f800000ff045424 */ /* 0x000fe200078e00ff */
[----:B------:R-:W-:Y:S01]  /*5970*/  IADD3.X R44, PT, PT, R2, UR5, R5, P4, P6 ;  /* 0x00000005022c7c10 */ /* 0x000fe2000a7ec405 */
[----:B------:R-:W-:Y:S01]  /*5980*/  FADD R37, R12, R13 ;  /* 0x0000000d0c257221 */ /* 0x000fe20000000000 */
[----:B------:R-:W-:Y:S01]  /*5990*/  IADD3 R2, P4, PT, R14, R32, RZ ;  /* 0x000000200e027210 */ /* 0x000fe20007f9e0ff */
[----:B------:R-:W-:-:S02]  /*59a0*/  IMAD R29, R24, 0x4, R27 ;  /* 0x00000004181d7824 */ /* 0x000fc400078e021b */
[----:B------:R-:W-:Y:S01]  /*59b0*/  @P5 FFMA.FTZ R37, R43, R4, +INF ;  /* 0x7f8000002b255423 */ /* 0x000fe20000010004 */
[-C--:B------:R-:W-:Y:S01]  /*59c0*/  IADD3 R4, P6, PT, R15, R32.reuse, RZ ;  /* 0x000000200f047210 */ /* 0x080fe20007fde0ff */
[----:B------:R-:W0:Y:S01]  /*59d0*/  LDCU UR4, c[0x0][0x3ec] ;  /* 0x00007d80ff0477ac */ /* 0x000e220008000800 */
[----:B------:R-:W-:Y:S02]  /*59e0*/  IADD3 R6, P5, PT, R16, R32, RZ ;  /* 0x0000002010067210 */ /* 0x000fe40007fbe0ff */
[----:B------:R-:W-:Y:S02]  /*59f0*/  LEA.HI.X.SX32 R3, R14, R44, 0x1, P4 ;  /* 0x0000002c0e037211 */ /* 0x000fe400020f0eff */
[----:B------:R-:W-:Y:S01]  /*5a00*/  FSETP.NEU.AND P2, PT, R31, RZ, PT ;  /* 0x000000ff1f00720b */ /* 0x000fe20003f4d000 */
[C---:B------:R-:W-:Y:S01]  /*5a10*/  IMAD R31, R24.reuse, 0x4, R29 ;  /* 0x00000004181f7824 */ /* 0x040fe200078e021d */
[----:B------:R-:W-:Y:S02]  /*5a20*/  IADD3 R8, P4, PT, R17, R32, RZ ;  /* 0x0000002011087210 */ /* 0x000fe40007f9e0ff */
[----:B------:R-:W-:Y:S01]  /*5a30*/  LEA.HI.X.SX32 R5, R15, R44, 0x1, P6 ;  /* 0x0000002c0f057211 */ /* 0x000fe200030f0eff */
[----:B------:R-:W-:Y:S01]  /*5a40*/  IMAD R33, R24, 0x4, R31 ;  /* 0x0000000418217824 */ /* 0x000fe200078e021f */
[----:B------:R-:W-:-:S02]  /*5a50*/  IADD3 R10, P6, PT, R18, R32, RZ ;  /* 0x00000020120a7210 */ /* 0x000fc40007fde0ff */
[----:B------:R-:W-:Y:S01]  /*5a60*/  LEA.HI.X.SX32 R7, R16, R44, 0x1, P5 ;  /* 0x0000002c10077211 */ /* 0x000fe200028f0eff */
[C---:B------:R-:W-:Y:S01]  /*5a70*/  IMAD R38, R24.reuse, 0x4, R33 ;  /* 0x0000000418267824 */ /* 0x040fe200078e0221 */
[----:B------:R-:W-:Y:S02]  /*5a80*/  IADD3 R12, P5, PT, R19, R32, RZ ;  /* 0x00000020130c7210 */ /* 0x000fe40007fbe0ff */
[----:B------:R-:W-:Y:S01]  /*5a90*/  LEA.HI.X.SX32 R9, R17, R44, 0x1, P4 ;  /* 0x0000002c11097211 */ /* 0x000fe200020f0eff */
[----:B------:R-:W-:Y:S01]  /*5aa0*/  IMAD R39, R24, 0x4, R38 ;  /* 0x0000000418277824 */ /* 0x000fe200078e0226 */
[----:B------:R-:W-:Y:S01]  /*5ab0*/  IADD3 R14, P4, PT, R20, R32, RZ ;  /* 0x00000020140e7210 */ /* 0x000fe20007f9e0ff */
[----:B0-----:R-:W-:Y:S01]  /*5ac0*/  UIMAD UR4, UR8, UR4, URZ ;  /* 0x00000004080472a4 */ /* 0x001fe2000f8e02ff */
[----:B------:R-:W-:Y:S02]  /*5ad0*/  LEA.HI.X.SX32 R11, R18, R44, 0x1, P6 ;  /* 0x0000002c120b7211 */ /* 0x000fe400030f0eff */
[----:B------:R-:W-:Y:S01]  /*5ae0*/  IADD3 R16, P6, PT, R21, R32, RZ ;  /* 0x0000002015107210 */ /* 0x000fe20007fde0ff */
[----:B------:R-:W-:Y:S01]  /*5af0*/  USHF.L.U32 UR6, UR4, 0x2, URZ ;  /* 0x0000000204067899 */ /* 0x000fe200080006ff */
[----:B------:R-:W-:Y:S01]  /*5b00*/  LEA.HI.X.SX32 R13, R19, R44, 0x1, P5 ;  /* 0x0000002c130d7211 */ /* 0x000fe200028f0eff */
[----:B------:R-:W-:Y:S01]  /*5b10*/  UIMAD.WIDE UR4, UR4, 0x4, URZ ;  /* 0x00000004040478a5 */ /* 0x000fe2000f8e02ff */
[----:B------:R-:W-:-:S02]  /*5b20*/  IADD3 R18, P5, PT, R23, R32, RZ ;  /* 0x0000002017127210 */ /* 0x000fc40007fbe0ff */
[----:B------:R-:W-:Y:S02]  /*5b30*/  LEA.HI.X.SX32 R15, R20, R44, 0x1, P4 ;  /* 0x0000002c140f7211 */ /* 0x000fe400020f0eff */
[----:B------:R-:W-:Y:S02]  /*5b40*/  IADD3 R20, P4, PT, R25, R32, RZ ;  /* 0x0000002019147210 */ /* 0x000fe40007f9e0ff */
[----:B------:R-:W-:Y:S02]  /*5b50*/  LEA.HI.X.SX32 R17, R21, R44, 0x1, P6 ;  /* 0x0000002c15117211 */ /* 0x000fe400030f0eff */
[----:B----4-:R-:W-:Y:S02]  /*5b60*/  IADD3 R22, P6, PT, R27, R32, RZ ;  /* 0x000000201b167210 */ /* 0x010fe40007fde0ff */
[----:B------:R-:W-:Y:S02]  /*5b70*/  LEA.HI.X.SX32 R19, R23, R44, 0x1, P5 ;  /* 0x0000002c17137211 */ /* 0x000fe400028f0eff */
[----:B------:R-:W-:-:S02]  /*5b80*/  IADD3 R24, P5, PT, R29, R32, RZ ;  /* 0x000000201d187210 */ /* 0x000fc40007fbe0ff */
[----:B------:R-:W-:Y:S02]  /*5b90*/  LEA.HI.X.SX32 R21, R25, R44, 0x1, P4 ;  /* 0x0000002c19157211 */ /* 0x000fe400020f0eff */
[----:B------:R-:W-:Y:S02]  /*5ba0*/  IADD3 R26, P4, PT, R31, R32, RZ ;  /* 0x000000201f1a7210 */ /* 0x000fe40007f9e0ff */
[----:B------:R-:W-:Y:S02]  /*5bb0*/  LEA.HI.X.SX32 R23, R27, R44, 0x1, P6 ;  /* 0x0000002c1b177211 */ /* 0x000fe400030f0eff */
[----:B------:R-:W-:Y:S02]  /*5bc0*/  FSETP.NEU.AND P1, PT, R30, RZ, PT ;  /* 0x000000ff1e00720b */ /* 0x000fe40003f2d000 */
[----:B------:R-:W-:Y:S02]  /*5bd0*/  IADD3 R28, P6, PT, R33, R32, RZ ;  /* 0x00000020211c7210 */ /* 0x000fe40007fde0ff */
[----:B------:R-:W-:-:S02]  /*5be0*/  LEA.HI.X.SX32 R25, R29, R44, 0x1, P5 ;  /* 0x0000002c1d197211 */ /* 0x000fc400028f0eff */
[----:B------:R-:W-:Y:S02]  /*5bf0*/  IADD3 R30, P5, PT, R38, R32, RZ ;  /* 0x00000020261e7210 */ /* 0x000fe40007fbe0ff */
[----:B------:R-:W-:Y:S02]  /*5c00*/  LEA.HI.X.SX32 R27, R31, R44, 0x1, P4 ;  /* 0x0000002c1f1b7211 */ /* 0x000fe400020f0eff */
[----:B------:R-:W-:Y:S02]  /*5c10*/  IADD3 R32, P4, PT, R39, R32, RZ ;  /* 0x0000002027207210 */ /* 0x000fe40007f9e0ff */
[----:B------:R-:W-:Y:S02]  /*5c20*/  LEA.HI.X.SX32 R29, R33, R44, 0x1, P6 ;  /* 0x0000002c211d7211 */ /* 0x000fe400030f0eff */
[----:B------:R-:W-:Y:S02]  /*5c30*/  FSETP.NEU.AND P6, PT, R43, RZ, PT ;  /* 0x000000ff2b00720b */ /* 0x000fe40003fcd000 */
[----:B-1----:R-:W-:-:S02]  /*5c40*/  PRMT R43, R40, 0x7770, RZ ;  /* 0x00007770282b7816 */ /* 0x002fc400000000ff */
[----:B------:R-:W-:Y:S02]  /*5c50*/  LEA.HI.X.SX32 R33, R39, R44, 0x1, P4 ;  /* 0x0000002c27217211 */ /* 0x000fe400020f0eff */
[C---:B--2---:R-:W-:Y:S01]  /*5c60*/  PRMT R39, R41.reuse, 0x7770, RZ ;  /* 0x0000777029277816 */ /* 0x044fe200000000ff */
[----:B------:R0:W-:Y:S01]  /*5c70*/  STG.E.U8 desc[UR10][R2.64], R43 ;  /* 0x0000002b02007986 */ /* 0x0001e2000c10110a */
[----:B------:R-:W-:Y:S02]  /*5c80*/  PRMT R45, R40, 0x7772, RZ ;  /* 0x00007772282d7816 */ /* 0x000fe400000000ff */
[----:B------:R-:W-:Y:S01]  /*5c90*/  PRMT R47, R41, 0x7772, RZ ;  /* 0x00007772292f7816 */ /* 0x000fe200000000ff */
[----:B------:R1:W-:Y:S01]  /*5ca0*/  STG.E.U8 desc[UR10][R4.64], R39 ;  /* 0x0000002704007986 */ /* 0x0003e2000c10110a */
[----:B---3--:R-:W-:Y:S02]  /*5cb0*/  PRMT R49, R202, 0x7770, RZ ;  /* 0x00007770ca317816 */ /* 0x008fe400000000ff */
[----:B-----5:R-:W-:Y:S01]  /*5cc0*/  PRMT R51, R42, 0x7770, RZ ;  /* 0x000077702a337816 */ /* 0x020fe200000000ff */
[----:B------:R2:W-:Y:S01]  /*5cd0*/  STG.E.U8 desc[UR10][R6.64], R45 ;  /* 0x0000002d06007986 */ /* 0x0005e2000c10110a */
[----:B------:R-:W-:-:S02]  /*5ce0*/  PRMT R53, R202, 0x7772, RZ ;  /* 0x00007772ca357816 */ /* 0x000fc400000000ff */
[----:B------:R-:W-:Y:S01]  /*5cf0*/  LEA.HI.X.SX32 R31, R38, R44, 0x1, P5 ;  /* 0x0000002c261f7211 */ /* 0x000fe200028f0eff */
[----:B------:R3:W-:Y:S01]  /*5d00*/  STG.E.U8 desc[UR10][R8.64], R47 ;  /* 0x0000002f08007986 */ /* 0x0007e2000c10110a */
[----:B0-----:R-:W-:Y:S02]  /*5d10*/  PRMT R3, R42, 0x7772, RZ ;  /* 0x000077722a037816 */ /* 0x001fe400000000ff */
[----:B------:R-:W-:Y:S01]  /*5d20*/  FSEL R34, R34, -INF , P3 ;  /* 0xff80000022227808 */ /* 0x000fe20001800000 */
[----:B------:R0:W-:Y:S01]  /*5d30*/  STG.E.U8 desc[UR10][R10.64], R49 ;  /* 0x000000310a007986 */ /* 0x0001e2000c10110a */
[----:B-1----:R-:W-:Y:S02]  /*5d40*/  PRMT R5, R40, 0x7771, RZ ;  /* 0x0000777128057816 */ /* 0x002fe400000000ff */
[----:B------:R-:W-:Y:S01]  /*5d50*/  FSEL R35, R35, -INF , P2 ;  /* 0xff80000023237808 */ /* 0x000fe20001000000 */
[----:B------:R1:W-:Y:S01]  /*5d60*/  STG.E.U8 desc[UR10][R12.64], R51 ;  /* 0x000000330c007986 */ /* 0x0003e2000c10110a */
[C---:B--2---:R-:W-:Y:S01]  /*5d70*/  PRMT R7, R41.reuse, 0x7771, RZ ;  /* 0x0000777129077816 */ /* 0x044fe200000000ff */
[----:B------:R-:W-:Y:S01]  /*5d80*/  FFMA R4, R34, 0.69314718246459960938, R109 ;  /* 0x3f31721822047823 */ /* 0x000fe2000000006d */
[----:B------:R-:W-:Y:S01]  /*5d90*/  PRMT R41, R41, 0x7773, RZ ;  /* 0x0000777329297816 */ /* 0x000fe200000000ff */
[----:B------:R2:W-:Y:S01]  /*5da0*/  STG.E.U8 desc[UR10][R14.64], R53 ;  /* 0x000000350e007986 */ /* 0x0005e2000c10110a */
[----:B---3--:R-:W-:-:S02]  /*5db0*/  PRMT R9, R40, 0x7773, RZ ;  /* 0x0000777328097816 */ /* 0x008fc400000000ff */
[----:B------:R-:W-:Y:S01]  /*5dc0*/  FSEL R36, R36, -INF , P1 ;  /* 0xff80000024247808 */ /* 0x000fe20000800000 */
[----:B------:R3:W-:Y:S01]  /*5dd0*/  STG.E.U8 desc[UR10][R16.64], R3 ;  /* 0x0000000310007986 */ /* 0x0007e2000c10110a */
[----:B0-----:R-:W-:Y:S02]  /*5de0*/  PRMT R11, R202, 0x7771, RZ ;  /* 0x00007771ca0b7816 */ /* 0x001fe400000000ff */
[----:B------:R-:W-:Y:S01]  /*5df0*/  FSEL R37, R37, -INF , P6 ;  /* 0xff80000025257808 */ /* 0x000fe20003000000 */
[----:B------:R0:W-:Y:S01]  /*5e00*/  STG.E.U8 desc[UR10][R18.64], R5 ;  /* 0x0000000512007986 */ /* 0x0001e2000c10110a */
[----:B-1----:R-:W-:Y:S01]  /*5e10*/  PRMT R13, R42, 0x7771, RZ ;  /* 0x000077712a0d7816 */ /* 0x002fe200000000ff */
[----:B------:R-:W-:Y:S01]  /*5e20*/  FFMA R6, R36, 0.69314718246459960938, R107 ;  /* 0x3f31721824067823 */ /* 0x000fe2000000006b */
[----:B------:R-:W-:Y:S01]  /*5e30*/  LEA R225, R225, UR7, 0x2 ;  /* 0x00000007e1e17c11 */ /* 0x000fe2000f8e10ff */
[----:B------:R1:W-:Y:S01]  /*5e40*/  STG.E.U8 desc[UR10][R20.64], R7 ;  /* 0x0000000714007986 */ /* 0x0003e2000c10110a */
[----:B--2---:R-:W2:Y:S01]  /*5e50*/  LDC.64 R14, c[0x0][0x3a0] ;  /* 0x0000e800ff0e7b82 */ /* 0x004ea20000000a00 */
[----:B------:R-:W-:-:S02]  /*5e60*/  LEA R203, R203, UR7, 0x4 ;  /* 0x00000007cbcb7c11 */ /* 0x000fc4000f8e20ff */
[----:B------:R4:W-:Y:S01]  /*5e70*/  STG.E.U8 desc[UR10][R22.64], R9 ;  /* 0x0000000916007986 */ /* 0x0009e2000c10110a */
[----:B---3--:R-:W-:Y:S02]  /*5e80*/  PRMT R3, R202, 0x7773, RZ ;  /* 0x00007773ca037816 */ /* 0x008fe400000000ff */
[----:B------:R-:W-:Y:S01]  /*5e90*/  IMAD.IADD R0, R0, 0x1, R203 ;  /* 0x0000000100007824 */ /* 0x000fe200078e02cb */
[----:B------:R-:W-:Y:S01]  /*5ea0*/  STG.E.U8 desc[UR10][R24.64], R41 ;  /* 0x0000002918007986 */ /* 0x000fe2000c10110a */
[----:B0-----:R-:W-:-:S03]  /*5eb0*/  FFMA R5, R35, 0.69314718246459960938, R108 ;  /* 0x3f31721823057823 */ /* 0x001fc6000000006c */
[----:B------:R0:W-:Y:S01]  /*5ec0*/  STG.E.U8 desc[UR10][R26.64], R11 ;  /* 0x0000000b1a007986 */ /* 0x0001e2000c10110a */
[----:B-1----:R-:W-:Y:S01]  /*5ed0*/  FFMA R7, R37, 0.69314718246459960938, R106 ;  /* 0x3f31721825077823 */ /* 0x002fe2000000006a */
[----:B----4-:R-:W-:Y:S02]  /*5ee0*/  PRMT R9, R42, 0x7773, RZ ;  /* 0x000077732a097816 */ /* 0x010fe400000000ff */
[----:B------:R-:W-:Y:S04]  /*5ef0*/  STG.E.U8 desc[UR10][R28.64], R13 ;  /* 0x0000000d1c007986 */ /* 0x000fe8000c10110a */
[----:B------:R1:W-:Y:S01]  /*5f00*/  STG.E.U8 desc[UR10][R30.64], R3 ;  /* 0x000000031e007986 */ /* 0x0003e2000c10110a */
[----:B0-----:R-:W-:-:S03]  /*5f10*/  IMAD.SHL.U32 R11, R224, 0x4, RZ ;  /* 0x00000004e00b7824 */ /* 0x001fc600078e00ff */
[----:B------:R0:W-:Y:S01]  /*5f20*/  STG.E.U8 desc[UR10][R32.64], R9 ;  /* 0x0000000920007986 */ /* 0x0001e2000c10110a */
[----:B------:R-:W-:Y:S01]  /*5f30*/  IMAD.HI R224, R224, 0x4, RZ ;  /* 0x00000004e0e07827 */ /* 0x000fe200078e02ff */
[----:B------:R-:W-:Y:S01]  /*5f40*/  BAR.SYNC.DEFER_BLOCKING 0x0 ;  /* 0x0000000000007b1d */ /* 0x000fe20000010000 */
[----:B--2---:R-:W-:-:S04]  /*5f50*/  IADD3 R2, P1, P2, R11, UR6, R14 ;  /* 0x000000060b027c10 */ /* 0x004fc8000fa3e00e */
[----:B-1----:R-:W-:Y:S01]  /*5f60*/  IADD3.X R3, PT, PT, R224, UR5, R15, P1, P2 ;  /* 0x00000005e0037c10 */ /* 0x002fe20008fe440f */
[----:B------:R0:W-:Y:S02]  /*5f70*/  STS.128 [R225], R4 ;  /* 0x00000004e1007388 */ /* 0x0001e40000000c00 */
[----:B------:R-:W-:Y:S06]  /*5f80*/  BAR.SYNC.DEFER_BLOCKING 0x0 ;  /* 0x0000000000007b1d */ /* 0x000fec0000010000 */
[----:B------:R-:W-:Y:S05]  /*5f90*/  @P0 EXIT ;  /* 0x000000000000094d */ /* 0x000fea0003800000 */
[----:B0-----:R-:W0:Y:S04]  /*5fa0*/  LDS R5, [R0] ;  /* 0x0000000000057984 */ /* 0x001e280000000800 */
[----:B0-----:R-:W-:Y:S01]  /*5fb0*/  STG.E desc[UR10][R2.64], R5 ;  /* 0x0000000502007986 */ /* 0x001fe2000c10190a */
[----:B------:R-:W-:Y:S05]  /*5fc0*/  EXIT ;  /* 0x000000000000794d */ /* 0x000fea0003800000 */
.L_x_2:
[----:B------:R-:W-:-:S00]  /*5fd0*/  BRA `(.L_x_2) ;  /* 0xfffffffc00fc7947 */ /* 0x000fc0000383ffff */
[----:B------:R-:W-:-:S00]  /*5fe0*/  NOP ;  /* 0x0000000000007918 */ /* 0x000fc00000000000 */
        /* <DEDUP_REMOVED lines=9> */
.L_x_3:


//--------------------- .nv.global.init           --------------------------
	.section	.nv.global.init,"aw",@progbits
.nv.global.init:
	.type		_$_str,@object
	.size		_$_str,(.L_0 - _$_str)
_$_str:
        /*0000*/ 	.byte	0x5f, 0x5f, 0x43, 0x55, 0x44, 0x41, 0x5f, 0x46, 0x54, 0x5a, 0x00
.L_0:


//--------------------- .nv.shared.attn_fwd       --------------------------
	.section	.nv.shared.attn_fwd,"aw",@nobits
	.sectionflags	@""
	.align	16
	.zero		1024


//--------------------- .nv.shared.reserved.0     --------------------------
	.section	.nv.shared.reserved.0,"aw",@nobits
	.weak		__nv_reservedSMEM_offset_0_alias
	.size		__nv_reservedSMEM_offset_0_alias, 0, 64
	.other		__nv_reservedSMEM_offset_0_alias,@"STO_CUDA_RESERVED_SHARED STV_DEFAULT"
__nv_reservedSMEM_offset_0_alias:
	.zero		0
	.zero		64


//--------------------- .nv.constant0.attn_fwd    --------------------------
	.section	.nv.constant0.attn_fwd,"a",@progbits
	.sectionflags	@""
	.align	4
.nv.constant0.attn_fwd:
	.zero		1032


//--------------------- SYMBOLS --------------------------

	.type		.nv.reservedSmem.offset0,@object
	.size		.nv.reservedSmem.offset0,0x4
	.type		.nv.reservedSmem.cap,@object
	.size		.nv.reservedSmem.cap,0x4
